	.target	sm_100a

	.elftype	@"ET_EXEC"


//--------------------- .note.nv.tkinfo           --------------------------
	.section	.note.nv.tkinfo,"",@"SHT_NOTE"
	.sectionflags	@"SHF_NOTE_NV_TKINFO"
	.tkinfo
        /*0018*/ 	.word	0x00000002
        /*0030*/ 	.string	""
        /*0030*/ 	.string	"ptxas"
        /*0030*/ 	.string	"Cuda compilation tools, release 13.0, V13.0.88"
        /*0030*/ 	.string	"Build cuda_13.0.r13.0/compiler.36424714_0"
        /*0030*/ 	.string	"-arch sm_100a -m 64 "



//--------------------- .note.nv.cuinfo           --------------------------
	.section	.note.nv.cuinfo,"",@"SHT_NOTE"
	.sectionflags	@"SHF_NOTE_NV_CUINFO"
        /*0018*/ 	.short	0x0002
        /*001a*/ 	.short	0x0064
        /*001c*/ 	.short	0x0082
	.zero		2


//--------------------- .nv.info                  --------------------------
	.section	.nv.info,"",@"SHT_CUDA_INFO"
	.align	4


	//----- nvinfo : EIATTR_REGCOUNT
	.align		4
        /*0000*/ 	.byte	0x04, 0x2f
        /*0002*/ 	.short	(.L_19 - .L_18)
	.align		4
.L_18:
        /*0004*/ 	.word	index@(_ZN7cutlass13device_kernelINS_4gemm6kernel13GemmUniversalIN4cute5tupleIJiiiiEEENS1_10collective13CollectiveMmaINS1_35MainloopSm100TmaUmmaWarpSpecializedILi17ELi2ELi4ENS5_IJNS4_1CILi1EEESB_SB_EEEEENS5_IJNSA_ILi128EEENSA_ILi64EEESF_EEENS_12float_e4m3_tENS5_IJlSB_lEEENS_12float_e5m2_tESI_NS4_8TiledMMAINS4_8MMA_AtomIJNS4_10MMA_TraitsINS4_19SM100_MMA_F8F6F4_SSEJSH_SJ_fSE_SF_NS4_17integral_constantINS4_4UMMA5MajorELSQ_0EEESR_NSO_INSP_7ScaleInELSS_0EEEST_EEEEEENS4_6LayoutISC_NS5_IJNSA_ILi0EEESX_SX_EEEEENS5_IJNS4_10UnderscoreES10_S10_EEEEENS4_13SM90_TMA_LOADENS4_14ComposedLayoutINS4_7SwizzleILi2ELi4ELi3EEENS4_18smem_ptr_flag_bitsILi8EEENSW_INS5_IJNSA_ILi8EEESF_EEENS5_IJSF_SB_EEEEEEEvNS4_8identityES13_S1D_vS1E_EENS_8epilogue10collective18CollectiveEpilogueINS1G_23Sm100TmaWarpSpecializedILi1ELi1ELi64ELb0ELb0EEEJSG_NS5_IJNSW_ISE_SB_EENSW_ISF_SB_EEEEESH_SI_SH_SI_NS1G_6fusion15FusionCallbacksIS1K_NS1O_17LinearCombinationISH_fSH_fLNS_15FloatRoundStyleE2EEESG_S1N_JEEENS4_5SM1004TMEM4LOAD26SM100_TMEM_LOAD_32dp32b64xES13_S1D_NS4_39AutoVectorizingCopyWithAssumedAlignmentILi128EEENS4_14SM90_TMA_STOREES1D_S1Z_S1Z_EEEvvEEEEvNT_6ParamsE)
        /*0008*/ 	.word	0x000000c2


	//----- nvinfo : EIATTR_FRAME_SIZE
	.align		4
.L_19:
        /*000c*/ 	.byte	0x04, 0x11
        /*000e*/ 	.short	(.L_21 - .L_20)
	.align		4
.L_20:
        /*0010*/ 	.word	index@($__internal_2_$__cuda_sm10x_tcgen05_guardrail_trap_unallocated_columns_being_dealloced)
        /*0014*/ 	.word	0x00000000


	//----- nvinfo : EIATTR_FRAME_SIZE
	.align		4
.L_21:
        /*0018*/ 	.byte	0x04, 0x11
        /*001a*/ 	.short	(.L_23 - .L_22)
	.align		4
.L_22:
        /*001c*/ 	.word	index@($__internal_1_$__cuda_sm10x_tcgen05_guardrail_trap_phase_invalid_during_alloc)
        /*0020*/ 	.word	0x00000000


	//----- nvinfo : EIATTR_FRAME_SIZE
	.align		4
.L_23:
        /*0024*/ 	.byte	0x04, 0x11
        /*0026*/ 	.short	(.L_25 - .L_24)
	.align		4
.L_24:
        /*0028*/ 	.word	index@($__internal_0_$__cuda_sm10x_tcgen05_guardrail_trap_col_being_dealloced_not_returned_by_alloc)
        /*002c*/ 	.word	0x00000000


	//----- nvinfo : EIATTR_FRAME_SIZE
	.align		4
.L_25:
        /*0030*/ 	.byte	0x04, 0x11
        /*0032*/ 	.short	(.L_27 - .L_26)
	.align		4
.L_26:
        /*0034*/ 	.word	index@(_ZN7cutlass13device_kernelINS_4gemm6kernel13GemmUniversalIN4cute5tupleIJiiiiEEENS1_10collective13CollectiveMmaINS1_35MainloopSm100TmaUmmaWarpSpecializedILi17ELi2ELi4ENS5_IJNS4_1CILi1EEESB_SB_EEEEENS5_IJNSA_ILi128EEENSA_ILi64EEESF_EEENS_12float_e4m3_tENS5_IJlSB_lEEENS_12float_e5m2_tESI_NS4_8TiledMMAINS4_8MMA_AtomIJNS4_10MMA_TraitsINS4_19SM100_MMA_F8F6F4_SSEJSH_SJ_fSE_SF_NS4_17integral_constantINS4_4UMMA5MajorELSQ_0EEESR_NSO_INSP_7ScaleInELSS_0EEEST_EEEEEENS4_6LayoutISC_NS5_IJNSA_ILi0EEESX_SX_EEEEENS5_IJNS4_10UnderscoreES10_S10_EEEEENS4_13SM90_TMA_LOADENS4_14ComposedLayoutINS4_7SwizzleILi2ELi4ELi3EEENS4_18smem_ptr_flag_bitsILi8EEENSW_INS5_IJNSA_ILi8EEESF_EEENS5_IJSF_SB_EEEEEEEvNS4_8identityES13_S1D_vS1E_EENS_8epilogue10collective18CollectiveEpilogueINS1G_23Sm100TmaWarpSpecializedILi1ELi1ELi64ELb0ELb0EEEJSG_NS5_IJNSW_ISE_SB_EENSW_ISF_SB_EEEEESH_SI_SH_SI_NS1G_6fusion15FusionCallbacksIS1K_NS1O_17LinearCombinationISH_fSH_fLNS_15FloatRoundStyleE2EEESG_S1N_JEEENS4_5SM1004TMEM4LOAD26SM100_TMEM_LOAD_32dp32b64xES13_S1D_NS4_39AutoVectorizingCopyWithAssumedAlignmentILi128EEENS4_14SM90_TMA_STOREES1D_S1Z_S1Z_EEEvvEEEEvNT_6ParamsE)
        /*0038*/ 	.word	0x00000000


	//----- nvinfo : EIATTR_MIN_STACK_SIZE
	.align		4
.L_27:
        /*003c*/ 	.byte	0x04, 0x12
        /*003e*/ 	.short	(.L_29 - .L_28)
	.align		4
.L_28:
        /*0040*/ 	.word	index@(_ZN7cutlass13device_kernelINS_4gemm6kernel13GemmUniversalIN4cute5tupleIJiiiiEEENS1_10collective13CollectiveMmaINS1_35MainloopSm100TmaUmmaWarpSpecializedILi17ELi2ELi4ENS5_IJNS4_1CILi1EEESB_SB_EEEEENS5_IJNSA_ILi128EEENSA_ILi64EEESF_EEENS_12float_e4m3_tENS5_IJlSB_lEEENS_12float_e5m2_tESI_NS4_8TiledMMAINS4_8MMA_AtomIJNS4_10MMA_TraitsINS4_19SM100_MMA_F8F6F4_SSEJSH_SJ_fSE_SF_NS4_17integral_constantINS4_4UMMA5MajorELSQ_0EEESR_NSO_INSP_7ScaleInELSS_0EEEST_EEEEEENS4_6LayoutISC_NS5_IJNSA_ILi0EEESX_SX_EEEEENS5_IJNS4_10UnderscoreES10_S10_EEEEENS4_13SM90_TMA_LOADENS4_14ComposedLayoutINS4_7SwizzleILi2ELi4ELi3EEENS4_18smem_ptr_flag_bitsILi8EEENSW_INS5_IJNSA_ILi8EEESF_EEENS5_IJSF_SB_EEEEEEEvNS4_8identityES13_S1D_vS1E_EENS_8epilogue10collective18CollectiveEpilogueINS1G_23Sm100TmaWarpSpecializedILi1ELi1ELi64ELb0ELb0EEEJSG_NS5_IJNSW_ISE_SB_EENSW_ISF_SB_EEEEESH_SI_SH_SI_NS1G_6fusion15FusionCallbacksIS1K_NS1O_17LinearCombinationISH_fSH_fLNS_15FloatRoundStyleE2EEESG_S1N_JEEENS4_5SM1004TMEM4LOAD26SM100_TMEM_LOAD_32dp32b64xES13_S1D_NS4_39AutoVectorizingCopyWithAssumedAlignmentILi128EEENS4_14SM90_TMA_STOREES1D_S1Z_S1Z_EEEvvEEEEvNT_6ParamsE)
        /*0044*/ 	.word	0x00000000
.L_29:


//--------------------- .nv.compat                --------------------------
	.section	.nv.compat,"",@"SHT_CUDA_COMPAT_INFO"
	.align	4
        /*0000*/ 	.byte	0x02, 0x09, 0x01, 0x00, 0x02, 0x02, 0x02, 0x00, 0x02, 0x05, 0x05, 0x00, 0x03, 0x07, 0x01, 0x01
        /*0010*/ 	.byte	0x02, 0x03, 0x01, 0x00, 0x02, 0x06, 0x01, 0x00, 0x04, 0x0b, 0x08, 0x00, 0x09, 0x00, 0x00, 0x00
        /*0020*/ 	.byte	0x00, 0x00, 0x00, 0x00


//--------------------- .nv.info._ZN7cutlass13device_kernelINS_4gemm6kernel13GemmUniversalIN4cute5tupleIJiiiiEEENS1_10collective13CollectiveMmaINS1_35MainloopSm100TmaUmmaWarpSpecializedILi17ELi2ELi4ENS5_IJNS4_1CILi1EEESB_SB_EEEEENS5_IJNSA_ILi128EEENSA_ILi64EEESF_EEENS_12float_e4m3_tENS5_IJlSB_lEEENS_12float_e5m2_tESI_NS4_8TiledMMAINS4_8MMA_AtomIJNS4_10MMA_TraitsINS4_19SM100_MMA_F8F6F4_SSEJSH_SJ_fSE_SF_NS4_17integral_constantINS4_4UMMA5MajorELSQ_0EEESR_NSO_INSP_7ScaleInELSS_0EEEST_EEEEEENS4_6LayoutISC_NS5_IJNSA_ILi0EEESX_SX_EEEEENS5_IJNS4_10UnderscoreES10_S10_EEEEENS4_13SM90_TMA_LOADENS4_14ComposedLayoutINS4_7SwizzleILi2ELi4ELi3EEENS4_18smem_ptr_flag_bitsILi8EEENSW_INS5_IJNSA_ILi8EEESF_EEENS5_IJSF_SB_EEEEEEEvNS4_8identityES13_S1D_vS1E_EENS_8epilogue10collective18CollectiveEpilogueINS1G_23Sm100TmaWarpSpecializedILi1ELi1ELi64ELb0ELb0EEEJSG_NS5_IJNSW_ISE_SB_EENSW_ISF_SB_EEEEESH_SI_SH_SI_NS1G_6fusion15FusionCallbacksIS1K_NS1O_17LinearCombinationISH_fSH_fLNS_15FloatRoundStyleE2EEESG_S1N_JEEENS4_5SM1004TMEM4LOAD26SM100_TMEM_LOAD_32dp32b64xES13_S1D_NS4_39AutoVectorizingCopyWithAssumedAlignmentILi128EEENS4_14SM90_TMA_STOREES1D_S1Z_S1Z_EEEvvEEEEvNT_6ParamsE --------------------------
	.section	.nv.info._ZN7cutlass13device_kernelINS_4gemm6kernel13GemmUniversalIN4cute5tupleIJiiiiEEENS1_10collective13CollectiveMmaINS1_35MainloopSm100TmaUmmaWarpSpecializedILi17ELi2ELi4ENS5_IJNS4_1CILi1EEESB_SB_EEEEENS5_IJNSA_ILi128EEENSA_ILi64EEESF_EEENS_12float_e4m3_tENS5_IJlSB_lEEENS_12float_e5m2_tESI_NS4_8TiledMMAINS4_8MMA_AtomIJNS4_10MMA_TraitsINS4_19SM100_MMA_F8F6F4_SSEJSH_SJ_fSE_SF_NS4_17integral_constantINS4_4UMMA5MajorELSQ_0EEESR_NSO_INSP_7ScaleInELSS_0EEEST_EEEEEENS4_6LayoutISC_NS5_IJNSA_ILi0EEESX_SX_EEEEENS5_IJNS4_10UnderscoreES10_S10_EEEEENS4_13SM90_TMA_LOADENS4_14ComposedLayoutINS4_7SwizzleILi2ELi4ELi3EEENS4_18smem_ptr_flag_bitsILi8EEENSW_INS5_IJNSA_ILi8EEESF_EEENS5_IJSF_SB_EEEEEEEvNS4_8identityES13_S1D_vS1E_EENS_8epilogue10collective18CollectiveEpilogueINS1G_23Sm100TmaWarpSpecializedILi1ELi1ELi64ELb0ELb0EEEJSG_NS5_IJNSW_ISE_SB_EENSW_ISF_SB_EEEEESH_SI_SH_SI_NS1G_6fusion15FusionCallbacksIS1K_NS1O_17LinearCombinationISH_fSH_fLNS_15FloatRoundStyleE2EEESG_S1N_JEEENS4_5SM1004TMEM4LOAD26SM100_TMEM_LOAD_32dp32b64xES13_S1D_NS4_39AutoVectorizingCopyWithAssumedAlignmentILi128EEENS4_14SM90_TMA_STOREES1D_S1Z_S1Z_EEEvvEEEEvNT_6ParamsE,"",@"SHT_CUDA_INFO"
	.sectionflags	@""
	.align	4


	//----- nvinfo : EIATTR_CUDA_API_VERSION
	.align		4
        /*0000*/ 	.byte	0x04, 0x37
        /*0002*/ 	.short	(.L_31 - .L_30)
.L_30:
        /*0004*/ 	.word	0x00000082


	//----- nvinfo : EIATTR_KPARAM_INFO
	.align		4
.L_31:
        /*0008*/ 	.byte	0x04, 0x17
        /*000a*/ 	.short	(.L_33 - .L_32)
.L_32:
        /*000c*/ 	.word	0x00000000
        /*0010*/ 	.short	0x0000
        /*0012*/ 	.short	0x0000
        /*0014*/ 	.byte	0x00, 0xf0, 0x01, 0x20


	//----- nvinfo : EIATTR_AT_ENTRY_FRAGMENTS
	.align		4
.L_33:
        /*0018*/ 	.byte	0x04, 0x4f
        /*001a*/ 	.short	(.L_35 - .L_34)


	//   ....[0]....
.L_34:
        /*001c*/ 	.word	0x00000006


	//----- nvinfo : EIATTR_RESERVED_SMEM_USED
	.align		4
.L_35:
        /*0020*/ 	.byte	0x01, 0x41
	.zero		2


	//----- nvinfo : EIATTR_SPARSE_MMA_MASK
	.align		4
        /*0024*/ 	.byte	0x03, 0x50
        /*0026*/ 	.short	0x0000


	//----- nvinfo : EIATTR_TCGEN05_1CTA_USED
	.align		4
        /*0028*/ 	.byte	0x01, 0x51
	.zero		2


	//----- nvinfo : EIATTR_MAXREG_COUNT
	.align		4
        /*002c*/ 	.byte	0x03, 0x1b
        /*002e*/ 	.short	0x00ff


	//----- nvinfo : EIATTR_NUM_BARRIERS
	.align		4
        /*0030*/ 	.byte	0x02, 0x4c
        /*0032*/ 	.byte	0x07
	.zero		1


	//----- nvinfo : EIATTR_EXTERNS
	.align		4
        /*0034*/ 	.byte	0x04, 0x0f
        /*0036*/ 	.short	(.L_37 - .L_36)


	//   ....[0]....
	.align		4
.L_36:
        /*0038*/ 	.word	index@(__assertfail)


	//----- nvinfo : EIATTR_MERCURY_ISA_VERSION
	.align		4
.L_37:
        /*003c*/ 	.byte	0x03, 0x5f
        /*003e*/ 	.short	0x0101


	//----- nvinfo : EIATTR_INT_WARP_WIDE_INSTR_OFFSETS
	.align		4
        /*0040*/ 	.byte	0x04, 0x31
        /*0042*/ 	.short	(.L_39 - .L_38)


	//   ....[0]....
.L_38:
        /*0044*/ 	.word	0x00001f50


	//   ....[1]....
        /*0048*/ 	.word	0x00004010


	//   ....[2]....
        /*004c*/ 	.word	0x00004030


	//   ....[3]....
        /*0050*/ 	.word	0x00004060


	//   ....[4]....
        /*0054*/ 	.word	0x00004a70


	//   ....[5]....
        /*0058*/ 	.word	0x00004b60


	//----- nvinfo : EIATTR_COOP_GROUP_MASK_REGIDS
	.align		4
.L_39:
        /*005c*/ 	.byte	0x04, 0x29
        /*005e*/ 	.short	(.L_41 - .L_40)


	//   ....[0]....
.L_40:
        /*0060*/ 	.word	0xffffffff


	//   ....[1]....
        /*0064*/ 	.word	0xffffffff


	//   ....[2]....
        /*0068*/ 	.word	0xffffffff


	//   ....[3]....
        /*006c*/ 	.word	0xffffffff


	//   ....[4]....
        /*0070*/ 	.word	0xffffffff


	//   ....[5]....
        /*0074*/ 	.word	0xffffffff


	//   ....[6]....
        /*0078*/ 	.word	0xffffffff


	//   ....[7]....
        /*007c*/ 	.word	0xffffffff


	//   ....[8]....
        /*0080*/ 	.word	0xffffffff


	//   ....[9]....
        /*0084*/ 	.word	0xffffffff


	//   ....[10]....
        /*0088*/ 	.word	0xffffffff


	//   ....[11]....
        /*008c*/ 	.word	0xffffffff


	//   ....[12]....
        /*0090*/ 	.word	0xffffffff


	//----- nvinfo : EIATTR_COOP_GROUP_INSTR_OFFSETS
	.align		4
.L_41:
        /*0094*/ 	.byte	0x04, 0x28
        /*0096*/ 	.short	(.L_43 - .L_42)


	//   ....[0]....
.L_42:
        /*0098*/ 	.word	0x00000090


	//   ....[1]....
        /*009c*/ 	.word	0x000004d0


	//   ....[2]....
        /*00a0*/ 	.word	0x00000810


	//   ....[3]....
        /*00a4*/ 	.word	0x00000950


	//   ....[4]....
        /*00a8*/ 	.word	0x00000a50


	//   ....[5]....
        /*00ac*/ 	.word	0x00000bc0


	//   ....[6]....
        /*00b0*/ 	.word	0x00000d60


	//   ....[7]....
        /*00b4*/ 	.word	0x00001e30


	//   ....[8]....
        /*00b8*/ 	.word	0x00003360


	//   ....[9]....
        /*00bc*/ 	.word	0x00003570


	//   ....[10]....
        /*00c0*/ 	.word	0x000035a0


	//   ....[11]....
        /*00c4*/ 	.word	0x00003ef0


	//   ....[12]....
        /*00c8*/ 	.word	0x00004120


	//----- nvinfo : EIATTR_VRC_CTA_INIT_COUNT
	.align		4
.L_43:
        /*00cc*/ 	.byte	0x02, 0x4a
        /*00ce*/ 	.byte	0x80
	.zero		1


	//----- nvinfo : EIATTR_SYSCALL_OFFSETS
	.align		4
        /*00d0*/ 	.byte	0x04, 0x46
        /*00d2*/ 	.short	(.L_45 - .L_44)


	//   ....[0]....
.L_44:
        /*00d4*/ 	.word	0x00005550


	//   ....[1]....
        /*00d8*/ 	.word	0x00005690


	//   ....[2]....
        /*00dc*/ 	.word	0x00005e30


	//----- nvinfo : EIATTR_MBARRIER_INSTR_OFFSETS
	.align		4
.L_45:
        /*00e0*/ 	.byte	0x04, 0x39
        /*00e2*/ 	.short	(.L_47 - .L_46)


	//   ....[0]....
.L_46:
        /*00e4*/ 	.word	0x000005d0
        /*00e8*/ 	.word	0x000000ff
        /*00ec*/ 	.word	0x00000000
        /*00f0*/ 	.short	0x0100
        /*00f2*/ 	.byte	0x05
	.zero		1


	//   ....[1]....
        /*00f4*/ 	.word	0x000005e0
        /*00f8*/ 	.word	0x000000ff
        /*00fc*/ 	.word	0x00000088
        /*0100*/ 	.short	0x0100
        /*0102*/ 	.byte	0x05
	.zero		1


	//   ....[2]....
        /*0104*/ 	.word	0x000005f0
        /*0108*/ 	.word	0x000000ff
        /*010c*/ 	.word	0x00000008
        /*0110*/ 	.short	0x0100
        /*0112*/ 	.byte	0x05
	.zero		1


	//   ....[3]....
        /*0114*/ 	.word	0x00000600
        /*0118*/ 	.word	0x000000ff
        /*011c*/ 	.word	0x00000090
        /*0120*/ 	.short	0x0100
        /*0122*/ 	.byte	0x05
	.zero		1


	//   ....[4]....
        /*0124*/ 	.word	0x00000610
        /*0128*/ 	.word	0x000000ff
        /*012c*/ 	.word	0x00000010
        /*0130*/ 	.short	0x0100
        /*0132*/ 	.byte	0x05
	.zero		1


	//   ....[5]....
        /*0134*/ 	.word	0x00000620
        /*0138*/ 	.word	0x000000ff
        /*013c*/ 	.word	0x00000098
        /*0140*/ 	.short	0x0100
        /*0142*/ 	.byte	0x05
	.zero		1


	//   ....[6]....
        /*0144*/ 	.word	0x00000630
        /*0148*/ 	.word	0x000000ff
        /*014c*/ 	.word	0x00000018
        /*0150*/ 	.short	0x0100
        /*0152*/ 	.byte	0x05
	.zero		1


	//   ....[7]....
        /*0154*/ 	.word	0x00000640
        /*0158*/ 	.word	0x000000ff
        /*015c*/ 	.word	0x000000a0
        /*0160*/ 	.short	0x0100
        /*0162*/ 	.byte	0x05
	.zero		1


	//   ....[8]....
        /*0164*/ 	.word	0x00000650
        /*0168*/ 	.word	0x000000ff
        /*016c*/ 	.word	0x00000020
        /*0170*/ 	.short	0x0100
        /*0172*/ 	.byte	0x05
	.zero		1


	//   ....[9]....
        /*0174*/ 	.word	0x00000660
        /*0178*/ 	.word	0x000000ff
        /*017c*/ 	.word	0x000000a8
        /*0180*/ 	.short	0x0100
        /*0182*/ 	.byte	0x05
	.zero		1


	//   ....[10]....
        /*0184*/ 	.word	0x00000670
        /*0188*/ 	.word	0x000000ff
        /*018c*/ 	.word	0x00000028
        /*0190*/ 	.short	0x0100
        /*0192*/ 	.byte	0x05
	.zero		1


	//   ....[11]....
        /*0194*/ 	.word	0x00000680
        /*0198*/ 	.word	0x000000ff
        /*019c*/ 	.word	0x000000b0
        /*01a0*/ 	.short	0x0100
        /*01a2*/ 	.byte	0x05
	.zero		1


	//   ....[12]....
        /*01a4*/ 	.word	0x00000690
        /*01a8*/ 	.word	0x000000ff
        /*01ac*/ 	.word	0x00000030
        /*01b0*/ 	.short	0x0100
        /*01b2*/ 	.byte	0x05
	.zero		1


	//   ....[13]....
        /*01b4*/ 	.word	0x000006a0
        /*01b8*/ 	.word	0x000000ff
        /*01bc*/ 	.word	0x000000b8
        /*01c0*/ 	.short	0x0100
        /*01c2*/ 	.byte	0x05
	.zero		1


	//   ....[14]....
        /*01c4*/ 	.word	0x000006b0
        /*01c8*/ 	.word	0x000000ff
        /*01cc*/ 	.word	0x00000038
        /*01d0*/ 	.short	0x0100
        /*01d2*/ 	.byte	0x05
	.zero		1


	//   ....[15]....
        /*01d4*/ 	.word	0x000006c0
        /*01d8*/ 	.word	0x000000ff
        /*01dc*/ 	.word	0x000000c0
        /*01e0*/ 	.short	0x0100
        /*01e2*/ 	.byte	0x05
	.zero		1


	//   ....[16]....
        /*01e4*/ 	.word	0x000006d0
        /*01e8*/ 	.word	0x000000ff
        /*01ec*/ 	.word	0x00000040
        /*01f0*/ 	.short	0x0100
        /*01f2*/ 	.byte	0x05
	.zero		1


	//   ....[17]....
        /*01f4*/ 	.word	0x000006e0
        /*01f8*/ 	.word	0x000000ff
        /*01fc*/ 	.word	0x000000c8
        /*0200*/ 	.short	0x0100
        /*0202*/ 	.byte	0x05
	.zero		1


	//   ....[18]....
        /*0204*/ 	.word	0x000006f0
        /*0208*/ 	.word	0x000000ff
        /*020c*/ 	.word	0x00000048
        /*0210*/ 	.short	0x0100
        /*0212*/ 	.byte	0x05
	.zero		1


	//   ....[19]....
        /*0214*/ 	.word	0x00000700
        /*0218*/ 	.word	0x000000ff
        /*021c*/ 	.word	0x000000d0
        /*0220*/ 	.short	0x0100
        /*0222*/ 	.byte	0x05
	.zero		1


	//   ....[20]....
        /*0224*/ 	.word	0x00000710
        /*0228*/ 	.word	0x000000ff
        /*022c*/ 	.word	0x00000050
        /*0230*/ 	.short	0x0100
        /*0232*/ 	.byte	0x05
	.zero		1


	//   ....[21]....
        /*0234*/ 	.word	0x00000720
        /*0238*/ 	.word	0x000000ff
        /*023c*/ 	.word	0x000000d8
        /*0240*/ 	.short	0x0100
        /*0242*/ 	.byte	0x05
	.zero		1


	//   ....[22]....
        /*0244*/ 	.word	0x00000730
        /*0248*/ 	.word	0x000000ff
        /*024c*/ 	.word	0x00000058
        /*0250*/ 	.short	0x0100
        /*0252*/ 	.byte	0x05
	.zero		1


	//   ....[23]....
        /*0254*/ 	.word	0x00000740
        /*0258*/ 	.word	0x000000ff
        /*025c*/ 	.word	0x000000e0
        /*0260*/ 	.short	0x0100
        /*0262*/ 	.byte	0x05
	.zero		1


	//   ....[24]....
        /*0264*/ 	.word	0x00000750
        /*0268*/ 	.word	0x000000ff
        /*026c*/ 	.word	0x00000060
        /*0270*/ 	.short	0x0100
        /*0272*/ 	.byte	0x05
	.zero		1


	//   ....[25]....
        /*0274*/ 	.word	0x00000760
        /*0278*/ 	.word	0x000000ff
        /*027c*/ 	.word	0x000000e8
        /*0280*/ 	.short	0x0100
        /*0282*/ 	.byte	0x05
	.zero		1


	//   ....[26]....
        /*0284*/ 	.word	0x00000770
        /*0288*/ 	.word	0x000000ff
        /*028c*/ 	.word	0x00000068
        /*0290*/ 	.short	0x0100
        /*0292*/ 	.byte	0x05
	.zero		1


	//   ....[27]....
        /*0294*/ 	.word	0x00000780
        /*0298*/ 	.word	0x000000ff
        /*029c*/ 	.word	0x000000f0
        /*02a0*/ 	.short	0x0100
        /*02a2*/ 	.byte	0x05
	.zero		1


	//   ....[28]....
        /*02a4*/ 	.word	0x00000790
        /*02a8*/ 	.word	0x000000ff
        /*02ac*/ 	.word	0x00000070
        /*02b0*/ 	.short	0x0100
        /*02b2*/ 	.byte	0x05
	.zero		1


	//   ....[29]....
        /*02b4*/ 	.word	0x000007a0
        /*02b8*/ 	.word	0x000000ff
        /*02bc*/ 	.word	0x000000f8
        /*02c0*/ 	.short	0x0100
        /*02c2*/ 	.byte	0x05
	.zero		1


	//   ....[30]....
        /*02c4*/ 	.word	0x000007b0
        /*02c8*/ 	.word	0x000000ff
        /*02cc*/ 	.word	0x00000078
        /*02d0*/ 	.short	0x0100
        /*02d2*/ 	.byte	0x05
	.zero		1


	//   ....[31]....
        /*02d4*/ 	.word	0x000007c0
        /*02d8*/ 	.word	0x000000ff
        /*02dc*/ 	.word	0x00000100
        /*02e0*/ 	.short	0x0100
        /*02e2*/ 	.byte	0x05
	.zero		1


	//   ....[32]....
        /*02e4*/ 	.word	0x000007d0
        /*02e8*/ 	.word	0x000000ff
        /*02ec*/ 	.word	0x00000080
        /*02f0*/ 	.short	0x0100
        /*02f2*/ 	.byte	0x05
	.zero		1


	//   ....[33]....
        /*02f4*/ 	.word	0x000007e0
        /*02f8*/ 	.word	0x000000ff
        /*02fc*/ 	.word	0x00000108
        /*0300*/ 	.short	0x0100
        /*0302*/ 	.byte	0x05
	.zero		1


	//   ....[34]....
        /*0304*/ 	.word	0x00000920
        /*0308*/ 	.word	0x000000ff
        /*030c*/ 	.word	0x00000110
        /*0310*/ 	.short	0x0100
        /*0312*/ 	.byte	0x06
	.zero		1


	//   ....[35]....
        /*0314*/ 	.word	0x00000930
        /*0318*/ 	.word	0x000000ff
        /*031c*/ 	.word	0x00000118
        /*0320*/ 	.short	0x0100
        /*0322*/ 	.byte	0x06
	.zero		1


	//   ....[36]....
        /*0324*/ 	.word	0x00000a20
        /*0328*/ 	.word	0x000000ff
        /*032c*/ 	.word	0x00000120
        /*0330*/ 	.short	0x0100
        /*0332*/ 	.byte	0x05
	.zero		1


	//   ....[37]....
        /*0334*/ 	.word	0x00000a30
        /*0338*/ 	.word	0x000000ff
        /*033c*/ 	.word	0x00000128
        /*0340*/ 	.short	0x0100
        /*0342*/ 	.byte	0x05
	.zero		1


	//   ....[38]....
        /*0344*/ 	.word	0x00000b70
        /*0348*/ 	.word	0x000000ff
        /*034c*/ 	.word	0x00000130
        /*0350*/ 	.short	0x0100
        /*0352*/ 	.byte	0x05
	.zero		1


	//   ....[39]....
        /*0354*/ 	.word	0x00000b80
        /*0358*/ 	.word	0x000000ff
        /*035c*/ 	.word	0x00000140
        /*0360*/ 	.short	0x0100
        /*0362*/ 	.byte	0x05
	.zero		1


	//   ....[40]....
        /*0364*/ 	.word	0x00000b90
        /*0368*/ 	.word	0x000000ff
        /*036c*/ 	.word	0x00000138
        /*0370*/ 	.short	0x0100
        /*0372*/ 	.byte	0x05
	.zero		1


	//   ....[41]....
        /*0374*/ 	.word	0x00000ba0
        /*0378*/ 	.word	0x000000ff
        /*037c*/ 	.word	0x00000148
        /*0380*/ 	.short	0x0100
        /*0382*/ 	.byte	0x05
	.zero		1


	//   ....[42]....
        /*0384*/ 	.word	0x00000cd0
        /*0388*/ 	.word	0x000000ff
        /*038c*/ 	.word	0x00000150
        /*0390*/ 	.short	0x0100
        /*0392*/ 	.byte	0x06
	.zero		1


	//   ....[43]....
        /*0394*/ 	.word	0x00000ce0
        /*0398*/ 	.word	0x000000ff
        /*039c*/ 	.word	0x00000170
        /*03a0*/ 	.short	0x0100
        /*03a2*/ 	.byte	0x06
	.zero		1


	//   ....[44]....
        /*03a4*/ 	.word	0x00000cf0
        /*03a8*/ 	.word	0x000000ff
        /*03ac*/ 	.word	0x00000158
        /*03b0*/ 	.short	0x0100
        /*03b2*/ 	.byte	0x06
	.zero		1


	//   ....[45]....
        /*03b4*/ 	.word	0x00000d00
        /*03b8*/ 	.word	0x000000ff
        /*03bc*/ 	.word	0x00000178
        /*03c0*/ 	.short	0x0100
        /*03c2*/ 	.byte	0x06
	.zero		1


	//   ....[46]....
        /*03c4*/ 	.word	0x00000d10
        /*03c8*/ 	.word	0x000000ff
        /*03cc*/ 	.word	0x00000160
        /*03d0*/ 	.short	0x0100
        /*03d2*/ 	.byte	0x06
	.zero		1


	//   ....[47]....
        /*03d4*/ 	.word	0x00000d20
        /*03d8*/ 	.word	0x000000ff
        /*03dc*/ 	.word	0x00000180
        /*03e0*/ 	.short	0x0100
        /*03e2*/ 	.byte	0x06
	.zero		1


	//   ....[48]....
        /*03e4*/ 	.word	0x00000d30
        /*03e8*/ 	.word	0x000000ff
        /*03ec*/ 	.word	0x00000168
        /*03f0*/ 	.short	0x0100
        /*03f2*/ 	.byte	0x06
	.zero		1


	//   ....[49]....
        /*03f4*/ 	.word	0x00000d40
        /*03f8*/ 	.word	0x000000ff
        /*03fc*/ 	.word	0x00000188
        /*0400*/ 	.short	0x0100
        /*0402*/ 	.byte	0x06
	.zero		1


	//   ....[50]....
        /*0404*/ 	.word	0x00000e30
        /*0408*/ 	.word	0x000000ff
        /*040c*/ 	.word	0x00000190
        /*0410*/ 	.short	0x0100
        /*0412*/ 	.byte	0x05
	.zero		1


	//   ....[51]....
        /*0414*/ 	.word	0x00000e40
        /*0418*/ 	.word	0x000000ff
        /*041c*/ 	.word	0x000001a0
        /*0420*/ 	.short	0x0100
        /*0422*/ 	.byte	0x05
	.zero		1


	//   ....[52]....
        /*0424*/ 	.word	0x00000e50
        /*0428*/ 	.word	0x000000ff
        /*042c*/ 	.word	0x00000198
        /*0430*/ 	.short	0x0100
        /*0432*/ 	.byte	0x05
	.zero		1


	//   ....[53]....
        /*0434*/ 	.word	0x00000e60
        /*0438*/ 	.word	0x000000ff
        /*043c*/ 	.word	0x000001a8
        /*0440*/ 	.short	0x0100
        /*0442*/ 	.byte	0x05
	.zero		1


	//   ....[54]....
        /*0444*/ 	.word	0x00001730
        /*0448*/ 	.word	0x00000003
        /*044c*/ 	.word	0x000001a0
        /*0450*/ 	.short	0x010a
        /*0452*/ 	.byte	0xff
	.zero		1


	//   ....[55]....
        /*0454*/ 	.word	0x00001760
        /*0458*/ 	.word	0x00000003
        /*045c*/ 	.word	0x00000190
        /*0460*/ 	.short	0x0101
        /*0462*/ 	.byte	0xff
	.zero		1


	//   ....[56]....
        /*0464*/ 	.word	0x00001830
        /*0468*/ 	.word	0x000000ff
        /*046c*/ 	.word	0x00000088
        /*0470*/ 	.short	0x010a
        /*0472*/ 	.byte	0x08
	.zero		1


	//   ....[57]....
        /*0474*/ 	.word	0x000018d0
        /*0478*/ 	.word	0x000000ff
        /*047c*/ 	.word	0x00000088
        /*0480*/ 	.short	0x010a
        /*0482*/ 	.byte	0x21
	.zero		1


	//   ....[58]....
        /*0484*/ 	.word	0x00001a20
        /*0488*/ 	.word	0x000000ff
        /*048c*/ 	.word	0x00000088
        /*0490*/ 	.short	0x010a
        /*0492*/ 	.byte	0x08
	.zero		1


	//   ....[59]....
        /*0494*/ 	.word	0x00001b30
        /*0498*/ 	.word	0x000000ff
        /*049c*/ 	.word	0x00000128
        /*04a0*/ 	.short	0x0101
        /*04a2*/ 	.byte	0x04
	.zero		1


	//   ....[60]....
        /*04a4*/ 	.word	0x00001b50
        /*04a8*/ 	.word	0x000000ff
        /*04ac*/ 	.word	0x00000088
        /*04b0*/ 	.short	0x010a
        /*04b2*/ 	.byte	0x08
	.zero		1


	//   ....[61]....
        /*04b4*/ 	.word	0x00001bd0
        /*04b8*/ 	.word	0x000000ff
        /*04bc*/ 	.word	0x00000088
        /*04c0*/ 	.short	0x010a
        /*04c2*/ 	.byte	0x11
	.zero		1


	//   ....[62]....
        /*04c4*/ 	.word	0x00001d20
        /*04c8*/ 	.word	0x000000ff
        /*04cc*/ 	.word	0x00000088
        /*04d0*/ 	.short	0x010a
        /*04d2*/ 	.byte	0x08
	.zero		1


	//   ....[63]....
        /*04d4*/ 	.word	0x00001e60
        /*04d8*/ 	.word	0x00000002
        /*04dc*/ 	.word	0x00000130
        /*04e0*/ 	.short	0x010a
        /*04e2*/ 	.byte	0xff
	.zero		1


	//   ....[64]....
        /*04e4*/ 	.word	0x00001f20
        /*04e8*/ 	.word	0x00000002
        /*04ec*/ 	.word	0x00000000
        /*04f0*/ 	.short	0x0101
        /*04f2*/ 	.byte	0xff
	.zero		1


	//   ....[65]....
        /*04f4*/ 	.word	0x00002480
        /*04f8*/ 	.word	0x000000ff
        /*04fc*/ 	.word	0x00000000
        /*0500*/ 	.short	0x010a
        /*0502*/ 	.byte	0x05
	.zero		1


	//   ....[66]....
        /*0504*/ 	.word	0x00002510
        /*0508*/ 	.word	0x000000ff
        /*050c*/ 	.word	0x00000000
        /*0510*/ 	.short	0x010a
        /*0512*/ 	.byte	0x05
	.zero		1


	//   ....[67]....
        /*0514*/ 	.word	0x000025a0
        /*0518*/ 	.word	0x000000ff
        /*051c*/ 	.word	0x00000000
        /*0520*/ 	.short	0x010a
        /*0522*/ 	.byte	0x05
	.zero		1


	//   ....[68]....
        /*0524*/ 	.word	0x00002630
        /*0528*/ 	.word	0x000000ff
        /*052c*/ 	.word	0x00000000
        /*0530*/ 	.short	0x010a
        /*0532*/ 	.byte	0x05
	.zero		1


	//   ....[69]....
        /*0534*/ 	.word	0x000026c0
        /*0538*/ 	.word	0x000000ff
        /*053c*/ 	.word	0x00000000
        /*0540*/ 	.short	0x010a
        /*0542*/ 	.byte	0x05
	.zero		1


	//   ....[70]....
        /*0544*/ 	.word	0x00002750
        /*0548*/ 	.word	0x000000ff
        /*054c*/ 	.word	0x00000000
        /*0550*/ 	.short	0x010a
        /*0552*/ 	.byte	0x05
	.zero		1


	//   ....[71]....
        /*0554*/ 	.word	0x000027e0
        /*0558*/ 	.word	0x000000ff
        /*055c*/ 	.word	0x00000000
        /*0560*/ 	.short	0x010a
        /*0562*/ 	.byte	0x05
	.zero		1


	//   ....[72]....
        /*0564*/ 	.word	0x00002870
        /*0568*/ 	.word	0x000000ff
        /*056c*/ 	.word	0x00000000
        /*0570*/ 	.short	0x010a
        /*0572*/ 	.byte	0x05
	.zero		1


	//   ....[73]....
        /*0574*/ 	.word	0x00002900
        /*0578*/ 	.word	0x000000ff
        /*057c*/ 	.word	0x00000000
        /*0580*/ 	.short	0x010a
        /*0582*/ 	.byte	0x05
	.zero		1


	//   ....[74]....
        /*0584*/ 	.word	0x00002990
        /*0588*/ 	.word	0x000000ff
        /*058c*/ 	.word	0x00000000
        /*0590*/ 	.short	0x010a
        /*0592*/ 	.byte	0x05
	.zero		1


	//   ....[75]....
        /*0594*/ 	.word	0x00002a20
        /*0598*/ 	.word	0x000000ff
        /*059c*/ 	.word	0x00000000
        /*05a0*/ 	.short	0x010a
        /*05a2*/ 	.byte	0x05
	.zero		1


	//   ....[76]....
        /*05a4*/ 	.word	0x00002ab0
        /*05a8*/ 	.word	0x000000ff
        /*05ac*/ 	.word	0x00000000
        /*05b0*/ 	.short	0x010a
        /*05b2*/ 	.byte	0x05
	.zero		1


	//   ....[77]....
        /*05b4*/ 	.word	0x00002b40
        /*05b8*/ 	.word	0x000000ff
        /*05bc*/ 	.word	0x00000000
        /*05c0*/ 	.short	0x010a
        /*05c2*/ 	.byte	0x05
	.zero		1


	//   ....[78]....
        /*05c4*/ 	.word	0x00002bd0
        /*05c8*/ 	.word	0x000000ff
        /*05cc*/ 	.word	0x00000000
        /*05d0*/ 	.short	0x010a
        /*05d2*/ 	.byte	0x05
	.zero		1


	//   ....[79]....
        /*05d4*/ 	.word	0x00002c60
        /*05d8*/ 	.word	0x000000ff
        /*05dc*/ 	.word	0x00000000
        /*05e0*/ 	.short	0x010a
        /*05e2*/ 	.byte	0x05
	.zero		1


	//   ....[80]....
        /*05e4*/ 	.word	0x00002cf0
        /*05e8*/ 	.word	0x000000ff
        /*05ec*/ 	.word	0x00000000
        /*05f0*/ 	.short	0x010a
        /*05f2*/ 	.byte	0x05
	.zero		1


	//   ....[81]....
        /*05f4*/ 	.word	0x00002d90
        /*05f8*/ 	.word	0x00000000
        /*05fc*/ 	.word	0x00000000
        /*0600*/ 	.short	0x010a
        /*0602*/ 	.byte	0xff
	.zero		1


	//   ....[82]....
        /*0604*/ 	.word	0x00002eb0
        /*0608*/ 	.word	0x00000000
        /*060c*/ 	.word	0x00000190
        /*0610*/ 	.short	0x010a
        /*0612*/ 	.byte	0xff
	.zero		1


	//   ....[83]....
        /*0614*/ 	.word	0x00002f10
        /*0618*/ 	.word	0x00000004
        /*061c*/ 	.word	0x00000000
        /*0620*/ 	.short	0x0101
        /*0622*/ 	.byte	0xff
	.zero		1


	//   ....[84]....
        /*0624*/ 	.word	0x00002f30
        /*0628*/ 	.word	0x000000ff
        /*062c*/ 	.word	0x00000140
        /*0630*/ 	.short	0x010a
        /*0632*/ 	.byte	0x05
	.zero		1


	//   ....[85]....
        /*0634*/ 	.word	0x00003050
        /*0638*/ 	.word	0x00000000
        /*063c*/ 	.word	0x00000130
        /*0640*/ 	.short	0x010a
        /*0642*/ 	.byte	0xff
	.zero		1


	//   ....[86]....
        /*0644*/ 	.word	0x00003160
        /*0648*/ 	.word	0x00000000
        /*064c*/ 	.word	0x00000000
        /*0650*/ 	.short	0x0101
        /*0652*/ 	.byte	0xff
	.zero		1


	//   ....[87]....
        /*0654*/ 	.word	0x000031f0
        /*0658*/ 	.word	0x000000ff
        /*065c*/ 	.word	0x00000140
        /*0660*/ 	.short	0x0106
        /*0662*/ 	.byte	0x05
	.zero		1


	//   ....[88]....
        /*0664*/ 	.word	0x00003210
        /*0668*/ 	.word	0x000000ff
        /*066c*/ 	.word	0x00000140
        /*0670*/ 	.short	0x010a
        /*0672*/ 	.byte	0x05
	.zero		1


	//   ....[89]....
        /*0674*/ 	.word	0x000032a0
        /*0678*/ 	.word	0x000000ff
        /*067c*/ 	.word	0x00000140
        /*0680*/ 	.short	0x0106
        /*0682*/ 	.byte	0x04
	.zero		1


	//   ....[90]....
        /*0684*/ 	.word	0x000032e0
        /*0688*/ 	.word	0x00000000
        /*068c*/ 	.word	0x00000140
        /*0690*/ 	.short	0x010a
        /*0692*/ 	.byte	0xff
	.zero		1


	//   ....[91]....
        /*0694*/ 	.word	0x000037e0
        /*0698*/ 	.word	0x00000000
        /*069c*/ 	.word	0x00000130
        /*06a0*/ 	.short	0x010a
        /*06a2*/ 	.byte	0xff
	.zero		1


	//   ....[92]....
        /*06a4*/ 	.word	0x000038f0
        /*06a8*/ 	.word	0x00000003
        /*06ac*/ 	.word	0x00000000
        /*06b0*/ 	.short	0x0101
        /*06b2*/ 	.byte	0xff
	.zero		1


	//   ....[93]....
        /*06b4*/ 	.word	0x00003900
        /*06b8*/ 	.word	0x000000ff
        /*06bc*/ 	.word	0x00000000
        /*06c0*/ 	.short	0x010a
        /*06c2*/ 	.byte	0x04
	.zero		1


	//   ....[94]....
        /*06c4*/ 	.word	0x00003920
        /*06c8*/ 	.word	0x000000ff
        /*06cc*/ 	.word	0x00000170
        /*06d0*/ 	.short	0x010a
        /*06d2*/ 	.byte	0x08
	.zero		1


	//   ....[95]....
        /*06d4*/ 	.word	0x000039f0
        /*06d8*/ 	.word	0x000000ff
        /*06dc*/ 	.word	0x00000000
        /*06e0*/ 	.short	0x010a
        /*06e2*/ 	.byte	0x07
	.zero		1


	//   ....[96]....
        /*06e4*/ 	.word	0x00003b30
        /*06e8*/ 	.word	0x000000ff
        /*06ec*/ 	.word	0x00000000
        /*06f0*/ 	.short	0x010a
        /*06f2*/ 	.byte	0x04
	.zero		1


	//   ....[97]....
        /*06f4*/ 	.word	0x00003d20
        /*06f8*/ 	.word	0x000000ff
        /*06fc*/ 	.word	0x00000000
        /*0700*/ 	.short	0x010a
        /*0702*/ 	.byte	0x05
	.zero		1


	//   ....[98]....
        /*0704*/ 	.word	0x00003db0
        /*0708*/ 	.word	0x000000ff
        /*070c*/ 	.word	0x00000000
        /*0710*/ 	.short	0x010a
        /*0712*/ 	.byte	0x05
	.zero		1


	//   ....[99]....
        /*0714*/ 	.word	0x00003e40
        /*0718*/ 	.word	0x000000ff
        /*071c*/ 	.word	0x00000000
        /*0720*/ 	.short	0x010a
        /*0722*/ 	.byte	0x05
	.zero		1


	//   ....[100]....
        /*0724*/ 	.word	0x00003ed0
        /*0728*/ 	.word	0x000000ff
        /*072c*/ 	.word	0x00000000
        /*0730*/ 	.short	0x010a
        /*0732*/ 	.byte	0x07
	.zero		1


	//   ....[101]....
        /*0734*/ 	.word	0x00004310
        /*0738*/ 	.word	0x00000000
        /*073c*/ 	.word	0x00000130
        /*0740*/ 	.short	0x010a
        /*0742*/ 	.byte	0xff
	.zero		1


	//   ....[102]....
        /*0744*/ 	.word	0x00004400
        /*0748*/ 	.word	0x00000000
        /*074c*/ 	.word	0x00000000
        /*0750*/ 	.short	0x0101
        /*0752*/ 	.byte	0xff
	.zero		1


	//   ....[103]....
        /*0754*/ 	.word	0x00004720
        /*0758*/ 	.word	0x000000ff
        /*075c*/ 	.word	0x00000128
        /*0760*/ 	.short	0x010a
        /*0762*/ 	.byte	0x06
	.zero		1


	//   ....[104]....
        /*0764*/ 	.word	0x000048a0
        /*0768*/ 	.word	0x000000ff
        /*076c*/ 	.word	0x00000118
        /*0770*/ 	.short	0x010a
        /*0772*/ 	.byte	0x06
	.zero		1


	//   ....[105]....
        /*0774*/ 	.word	0x00004bd0
        /*0778*/ 	.word	0x000000ff
        /*077c*/ 	.word	0x00000110
        /*0780*/ 	.short	0x010b
        /*0782*/ 	.byte	0x06
	.zero		1


	//   ....[106]....
        /*0784*/ 	.word	0x00004bf0
        /*0788*/ 	.word	0x000000ff
        /*078c*/ 	.word	0x00000000
        /*0790*/ 	.short	0x0101
        /*0792*/ 	.byte	0x25
	.zero		1


	//   ....[107]....
        /*0794*/ 	.word	0x00004c30
        /*0798*/ 	.word	0x00000000
        /*079c*/ 	.word	0x00000118
        /*07a0*/ 	.short	0x010a
        /*07a2*/ 	.byte	0xff
	.zero		1


	//   ....[108]....
        /*07a4*/ 	.word	0x00004f60
        /*07a8*/ 	.word	0x00000000
        /*07ac*/ 	.word	0x00000130
        /*07b0*/ 	.short	0x010a
        /*07b2*/ 	.byte	0xff
	.zero		1


	//   ....[109]....
        /*07b4*/ 	.word	0x00005070
        /*07b8*/ 	.word	0x00000000
        /*07bc*/ 	.word	0x00000000
        /*07c0*/ 	.short	0x0101
        /*07c2*/ 	.byte	0xff
	.zero		1


	//   ....[110]....
        /*07c4*/ 	.word	0x00005a10
        /*07c8*/ 	.word	0x000000ff
        /*07cc*/ 	.word	0x00000110
        /*07d0*/ 	.short	0x010a
        /*07d2*/ 	.byte	0x2b
	.zero		1


	//   ....[111]....
        /*07d4*/ 	.word	0x00005a20
        /*07d8*/ 	.word	0x0000009c
        /*07dc*/ 	.word	0x00000150
        /*07e0*/ 	.short	0x010a
        /*07e2*/ 	.byte	0xff
	.zero		1


	//   ....[112]....
        /*07e4*/ 	.word	0x00005bb0
        /*07e8*/ 	.word	0x000000ff
        /*07ec*/ 	.word	0x00000110
        /*07f0*/ 	.short	0x010a
        /*07f2*/ 	.byte	0x2b
	.zero		1


	//   ....[113]....
        /*07f4*/ 	.word	0x00005cb0
        /*07f8*/ 	.word	0x000000ff
        /*07fc*/ 	.word	0x00000000
        /*0800*/ 	.short	0x0101
        /*0802*/ 	.byte	0x04
	.zero		1


	//   ....[114]....
        /*0804*/ 	.word	0x00005d10
        /*0808*/ 	.word	0x0000009c
        /*080c*/ 	.word	0x00000150
        /*0810*/ 	.short	0x010a
        /*0812*/ 	.byte	0xff
	.zero		1


	//   ....[115]....
        /*0814*/ 	.word	0x000060d0
        /*0818*/ 	.word	0x000000ff
        /*081c*/ 	.word	0x00000000
        /*0820*/ 	.short	0x0101
        /*0822*/ 	.byte	0x05
	.zero		1


	//   ....[116]....
        /*0824*/ 	.word	0x00007180
        /*0828*/ 	.word	0x00000003
        /*082c*/ 	.word	0x000001a0
        /*0830*/ 	.short	0x010a
        /*0832*/ 	.byte	0xff
	.zero		1


	//   ....[117]....
        /*0834*/ 	.word	0x000071e0
        /*0838*/ 	.word	0x00000002
        /*083c*/ 	.word	0x00000088
        /*0840*/ 	.short	0x010a
        /*0842*/ 	.byte	0xff
	.zero		1


	//   ....[118]....
        /*0844*/ 	.word	0x00007240
        /*0848*/ 	.word	0x00000002
        /*084c*/ 	.word	0x00000088
        /*0850*/ 	.short	0x010a
        /*0852*/ 	.byte	0xff
	.zero		1


	//   ....[119]....
        /*0854*/ 	.word	0x00007290
        /*0858*/ 	.word	0x00000002
        /*085c*/ 	.word	0x00000130
        /*0860*/ 	.short	0x010a
        /*0862*/ 	.byte	0xff
	.zero		1


	//   ....[120]....
        /*0864*/ 	.word	0x000072f0
        /*0868*/ 	.word	0x00000000
        /*086c*/ 	.word	0x00000000
        /*0870*/ 	.short	0x010a
        /*0872*/ 	.byte	0xff
	.zero		1


	//   ....[121]....
        /*0874*/ 	.word	0x00007350
        /*0878*/ 	.word	0x00000000
        /*087c*/ 	.word	0x00000000
        /*0880*/ 	.short	0x010a
        /*0882*/ 	.byte	0xff
	.zero		1


	//   ....[122]....
        /*0884*/ 	.word	0x000073b0
        /*0888*/ 	.word	0x00000000
        /*088c*/ 	.word	0x00000000
        /*0890*/ 	.short	0x010a
        /*0892*/ 	.byte	0xff
	.zero		1


	//   ....[123]....
        /*0894*/ 	.word	0x00007410
        /*0898*/ 	.word	0x00000000
        /*089c*/ 	.word	0x00000000
        /*08a0*/ 	.short	0x010a
        /*08a2*/ 	.byte	0xff
	.zero		1


	//   ....[124]....
        /*08a4*/ 	.word	0x00007470
        /*08a8*/ 	.word	0x00000000
        /*08ac*/ 	.word	0x00000000
        /*08b0*/ 	.short	0x010a
        /*08b2*/ 	.byte	0xff
	.zero		1


	//   ....[125]....
        /*08b4*/ 	.word	0x000074d0
        /*08b8*/ 	.word	0x00000000
        /*08bc*/ 	.word	0x00000000
        /*08c0*/ 	.short	0x010a
        /*08c2*/ 	.byte	0xff
	.zero		1


	//   ....[126]....
        /*08c4*/ 	.word	0x00007530
        /*08c8*/ 	.word	0x00000000
        /*08cc*/ 	.word	0x00000000
        /*08d0*/ 	.short	0x010a
        /*08d2*/ 	.byte	0xff
	.zero		1


	//   ....[127]....
        /*08d4*/ 	.word	0x00007590
        /*08d8*/ 	.word	0x00000000
        /*08dc*/ 	.word	0x00000000
        /*08e0*/ 	.short	0x010a
        /*08e2*/ 	.byte	0xff
	.zero		1


	//   ....[128]....
        /*08e4*/ 	.word	0x000075f0
        /*08e8*/ 	.word	0x00000000
        /*08ec*/ 	.word	0x00000000
        /*08f0*/ 	.short	0x010a
        /*08f2*/ 	.byte	0xff
	.zero		1


	//   ....[129]....
        /*08f4*/ 	.word	0x00007650
        /*08f8*/ 	.word	0x00000000
        /*08fc*/ 	.word	0x00000000
        /*0900*/ 	.short	0x010a
        /*0902*/ 	.byte	0xff
	.zero		1


	//   ....[130]....
        /*0904*/ 	.word	0x000076b0
        /*0908*/ 	.word	0x00000000
        /*090c*/ 	.word	0x00000000
        /*0910*/ 	.short	0x010a
        /*0912*/ 	.byte	0xff
	.zero		1


	//   ....[131]....
        /*0914*/ 	.word	0x00007710
        /*0918*/ 	.word	0x00000000
        /*091c*/ 	.word	0x00000000
        /*0920*/ 	.short	0x010a
        /*0922*/ 	.byte	0xff
	.zero		1


	//   ....[132]....
        /*0924*/ 	.word	0x00007770
        /*0928*/ 	.word	0x00000000
        /*092c*/ 	.word	0x00000000
        /*0930*/ 	.short	0x010a
        /*0932*/ 	.byte	0xff
	.zero		1


	//   ....[133]....
        /*0934*/ 	.word	0x000077d0
        /*0938*/ 	.word	0x00000000
        /*093c*/ 	.word	0x00000000
        /*0940*/ 	.short	0x010a
        /*0942*/ 	.byte	0xff
	.zero		1


	//   ....[134]....
        /*0944*/ 	.word	0x00007830
        /*0948*/ 	.word	0x00000000
        /*094c*/ 	.word	0x00000000
        /*0950*/ 	.short	0x010a
        /*0952*/ 	.byte	0xff
	.zero		1


	//   ....[135]....
        /*0954*/ 	.word	0x00007890
        /*0958*/ 	.word	0x00000000
        /*095c*/ 	.word	0x00000000
        /*0960*/ 	.short	0x010a
        /*0962*/ 	.byte	0xff
	.zero		1


	//   ....[136]....
        /*0964*/ 	.word	0x000078e0
        /*0968*/ 	.word	0x00000000
        /*096c*/ 	.word	0x00000190
        /*0970*/ 	.short	0x010a
        /*0972*/ 	.byte	0xff
	.zero		1


	//   ....[137]....
        /*0974*/ 	.word	0x00007940
        /*0978*/ 	.word	0x00000000
        /*097c*/ 	.word	0x00000140
        /*0980*/ 	.short	0x010a
        /*0982*/ 	.byte	0xff
	.zero		1


	//   ....[138]....
        /*0984*/ 	.word	0x00007990
        /*0988*/ 	.word	0x00000000
        /*098c*/ 	.word	0x00000130
        /*0990*/ 	.short	0x010a
        /*0992*/ 	.byte	0xff
	.zero		1


	//   ....[139]....
        /*0994*/ 	.word	0x000079f0
        /*0998*/ 	.word	0x00000000
        /*099c*/ 	.word	0x00000140
        /*09a0*/ 	.short	0x010a
        /*09a2*/ 	.byte	0xff
	.zero		1


	//   ....[140]....
        /*09a4*/ 	.word	0x00007a40
        /*09a8*/ 	.word	0x00000000
        /*09ac*/ 	.word	0x00000130
        /*09b0*/ 	.short	0x010a
        /*09b2*/ 	.byte	0xff
	.zero		1


	//   ....[141]....
        /*09b4*/ 	.word	0x00007aa0
        /*09b8*/ 	.word	0x00000003
        /*09bc*/ 	.word	0x00000170
        /*09c0*/ 	.short	0x010a
        /*09c2*/ 	.byte	0xff
	.zero		1


	//   ....[142]....
        /*09c4*/ 	.word	0x00007b00
        /*09c8*/ 	.word	0x00000000
        /*09cc*/ 	.word	0x00000000
        /*09d0*/ 	.short	0x010a
        /*09d2*/ 	.byte	0xff
	.zero		1


	//   ....[143]....
        /*09d4*/ 	.word	0x00007b60
        /*09d8*/ 	.word	0x00000000
        /*09dc*/ 	.word	0x00000000
        /*09e0*/ 	.short	0x010a
        /*09e2*/ 	.byte	0xff
	.zero		1


	//   ....[144]....
        /*09e4*/ 	.word	0x00007bc0
        /*09e8*/ 	.word	0x00000000
        /*09ec*/ 	.word	0x00000000
        /*09f0*/ 	.short	0x010a
        /*09f2*/ 	.byte	0xff
	.zero		1


	//   ....[145]....
        /*09f4*/ 	.word	0x00007c20
        /*09f8*/ 	.word	0x00000000
        /*09fc*/ 	.word	0x00000000
        /*0a00*/ 	.short	0x010a
        /*0a02*/ 	.byte	0xff
	.zero		1


	//   ....[146]....
        /*0a04*/ 	.word	0x00007c80
        /*0a08*/ 	.word	0x00000000
        /*0a0c*/ 	.word	0x00000000
        /*0a10*/ 	.short	0x010a
        /*0a12*/ 	.byte	0xff
	.zero		1


	//   ....[147]....
        /*0a14*/ 	.word	0x00007cd0
        /*0a18*/ 	.word	0x00000000
        /*0a1c*/ 	.word	0x00000130
        /*0a20*/ 	.short	0x010a
        /*0a22*/ 	.byte	0xff
	.zero		1


	//   ....[148]....
        /*0a24*/ 	.word	0x00007d30
        /*0a28*/ 	.word	0x00000000
        /*0a2c*/ 	.word	0x00000128
        /*0a30*/ 	.short	0x010a
        /*0a32*/ 	.byte	0xff
	.zero		1


	//   ....[149]....
        /*0a34*/ 	.word	0x00007d90
        /*0a38*/ 	.word	0x00000003
        /*0a3c*/ 	.word	0x00000118
        /*0a40*/ 	.short	0x010a
        /*0a42*/ 	.byte	0xff
	.zero		1


	//   ....[150]....
        /*0a44*/ 	.word	0x00007de0
        /*0a48*/ 	.word	0x00000000
        /*0a4c*/ 	.word	0x00000130
        /*0a50*/ 	.short	0x010a
        /*0a52*/ 	.byte	0xff
	.zero		1


	//   ....[151]....
        /*0a54*/ 	.word	0x00007e40
        /*0a58*/ 	.word	0x00000000
        /*0a5c*/ 	.word	0x00000110
        /*0a60*/ 	.short	0x010a
        /*0a62*/ 	.byte	0xff
	.zero		1


	//   ....[152]....
        /*0a64*/ 	.word	0x00007e90
        /*0a68*/ 	.word	0x0000009c
        /*0a6c*/ 	.word	0x00000150
        /*0a70*/ 	.short	0x010a
        /*0a72*/ 	.byte	0xff
	.zero		1


	//----- nvinfo : EIATTR_NUM_MBARRIERS
	.align		4
.L_47:
        /*0a74*/ 	.byte	0x03, 0x38
        /*0a76*/ 	.short	0x0036


	//----- nvinfo : EIATTR_EXIT_INSTR_OFFSETS
	.align		4
        /*0a78*/ 	.byte	0x04, 0x1c
        /*0a7a*/ 	.short	(.L_49 - .L_48)


	//   ....[0]....
.L_48:
        /*0a7c*/ 	.word	0x00002dc0


	//   ....[1]....
        /*0a80*/ 	.word	0x000032b0


	//   ....[2]....
        /*0a84*/ 	.word	0x00003310


	//   ....[3]....
        /*0a88*/ 	.word	0x00004130


	//   ....[4]....
        /*0a8c*/ 	.word	0x00004c60


	//   ....[5]....
        /*0a90*/ 	.word	0x00004ca0


	//   ....[6]....
        /*0a94*/ 	.word	0x00007170


	//----- nvinfo : EIATTR_MAX_THREADS
	.align		4
.L_49:
        /*0a98*/ 	.byte	0x04, 0x05
        /*0a9a*/ 	.short	(.L_51 - .L_50)
.L_50:
        /*0a9c*/ 	.word	0x00000100
        /*0aa0*/ 	.word	0x00000001
        /*0aa4*/ 	.word	0x00000001


	//----- nvinfo : EIATTR_CRS_STACK_SIZE
	.align		4
.L_51:
        /*0aa8*/ 	.byte	0x04, 0x1e
        /*0aaa*/ 	.short	(.L_53 - .L_52)
.L_52:
        /*0aac*/ 	.word	0x00000000


	//----- nvinfo : EIATTR_CBANK_PARAM_SIZE
	.align		4
.L_53:
        /*0ab0*/ 	.byte	0x03, 0x19
        /*0ab2*/ 	.short	0x0800


	//----- nvinfo : EIATTR_PARAM_CBANK
	.align		4
        /*0ab4*/ 	.byte	0x04, 0x0a
        /*0ab6*/ 	.short	(.L_55 - .L_54)
	.align		4
.L_54:
        /*0ab8*/ 	.word	index@(.nv.constant0._ZN7cutlass13device_kernelINS_4gemm6kernel13GemmUniversalIN4cute5tupleIJiiiiEEENS1_10collective13CollectiveMmaINS1_35MainloopSm100TmaUmmaWarpSpecializedILi17ELi2ELi4ENS5_IJNS4_1CILi1EEESB_SB_EEEEENS5_IJNSA_ILi128EEENSA_ILi64EEESF_EEENS_12float_e4m3_tENS5_IJlSB_lEEENS_12float_e5m2_tESI_NS4_8TiledMMAINS4_8MMA_AtomIJNS4_10MMA_TraitsINS4_19SM100_MMA_F8F6F4_SSEJSH_SJ_fSE_SF_NS4_17integral_constantINS4_4UMMA5MajorELSQ_0EEESR_NSO_INSP_7ScaleInELSS_0EEEST_EEEEEENS4_6LayoutISC_NS5_IJNSA_ILi0EEESX_SX_EEEEENS5_IJNS4_10UnderscoreES10_S10_EEEEENS4_13SM90_TMA_LOADENS4_14ComposedLayoutINS4_7SwizzleILi2ELi4ELi3EEENS4_18smem_ptr_flag_bitsILi8EEENSW_INS5_IJNSA_ILi8EEESF_EEENS5_IJSF_SB_EEEEEEEvNS4_8identityES13_S1D_vS1E_EENS_8epilogue10collective18CollectiveEpilogueINS1G_23Sm100TmaWarpSpecializedILi1ELi1ELi64ELb0ELb0EEEJSG_NS5_IJNSW_ISE_SB_EENSW_ISF_SB_EEEEESH_SI_SH_SI_NS1G_6fusion15FusionCallbacksIS1K_NS1O_17LinearCombinationISH_fSH_fLNS_15FloatRoundStyleE2EEESG_S1N_JEEENS4_5SM1004TMEM4LOAD26SM100_TMEM_LOAD_32dp32b64xES13_S1D_NS4_39AutoVectorizingCopyWithAssumedAlignmentILi128EEENS4_14SM90_TMA_STOREES1D_S1Z_S1Z_EEEvvEEEEvNT_6ParamsE)
        /*0abc*/ 	.short	0x0380
        /*0abe*/ 	.short	0x0800


	//----- nvinfo : EIATTR_SW_WAR
	.align		4
.L_55:
        /*0ac0*/ 	.byte	0x04, 0x36
        /*0ac2*/ 	.short	(.L_57 - .L_56)
.L_56:
        /*0ac4*/ 	.word	0x00000008
.L_57:


//--------------------- .nv.callgraph             --------------------------
	.section	.nv.callgraph,"",@"SHT_CUDA_CALLGRAPH"
	.align	4
	.sectionentsize	8
	.align		4
        /*0000*/ 	.word	0x00000000
	.align		4
        /*0004*/ 	.word	0xffffffff
	.align		4
        /*0008*/ 	.word	index@(_ZN7cutlass13device_kernelINS_4gemm6kernel13GemmUniversalIN4cute5tupleIJiiiiEEENS1_10collective13CollectiveMmaINS1_35MainloopSm100TmaUmmaWarpSpecializedILi17ELi2ELi4ENS5_IJNS4_1CILi1EEESB_SB_EEEEENS5_IJNSA_ILi128EEENSA_ILi64EEESF_EEENS_12float_e4m3_tENS5_IJlSB_lEEENS_12float_e5m2_tESI_NS4_8TiledMMAINS4_8MMA_AtomIJNS4_10MMA_TraitsINS4_19SM100_MMA_F8F6F4_SSEJSH_SJ_fSE_SF_NS4_17integral_constantINS4_4UMMA5MajorELSQ_0EEESR_NSO_INSP_7ScaleInELSS_0EEEST_EEEEEENS4_6LayoutISC_NS5_IJNSA_ILi0EEESX_SX_EEEEENS5_IJNS4_10UnderscoreES10_S10_EEEEENS4_13SM90_TMA_LOADENS4_14ComposedLayoutINS4_7SwizzleILi2ELi4ELi3EEENS4_18smem_ptr_flag_bitsILi8EEENSW_INS5_IJNSA_ILi8EEESF_EEENS5_IJSF_SB_EEEEEEEvNS4_8identityES13_S1D_vS1E_EENS_8epilogue10collective18CollectiveEpilogueINS1G_23Sm100TmaWarpSpecializedILi1ELi1ELi64ELb0ELb0EEEJSG_NS5_IJNSW_ISE_SB_EENSW_ISF_SB_EEEEESH_SI_SH_SI_NS1G_6fusion15FusionCallbacksIS1K_NS1O_17LinearCombinationISH_fSH_fLNS_15FloatRoundStyleE2EEESG_S1N_JEEENS4_5SM1004TMEM4LOAD26SM100_TMEM_LOAD_32dp32b64xES13_S1D_NS4_39AutoVectorizingCopyWithAssumedAlignmentILi128EEENS4_14SM90_TMA_STOREES1D_S1Z_S1Z_EEEvvEEEEvNT_6ParamsE)
	.align		4
        /*000c*/ 	.word	index@(__assertfail)
	.align		4
        /*0010*/ 	.word	0x00000000
	.align		4
        /*0014*/ 	.word	0xfffffffe
	.align		4
        /*0018*/ 	.word	0x00000000
	.align		4
        /*001c*/ 	.word	0xfffffffd
	.align		4
        /*0020*/ 	.word	0x00000000
	.align		4
        /*0024*/ 	.word	0xfffffffc


//--------------------- .nv.constant4             --------------------------
	.section	.nv.constant4,"a",@progbits
	.align	8
	.align		8
.nv.constant4:
        /*0000*/ 	.dword	__assertfail
	.align		8
        /*0008*/ 	.dword	__unnamed_1
	.align		8
        /*0010*/ 	.dword	__unnamed_2
	.align		8
        /*0018*/ 	.dword	_ZN40_INTERNAL_90b4e5b5_4_k_cu_f37a90bb_373184cuda3std3__45__cpo5beginE
	.align		8
        /*0020*/ 	.dword	_ZN40_INTERNAL_90b4e5b5_4_k_cu_f37a90bb_373184cuda3std3__45__cpo3endE
	.align		8
        /*0028*/ 	.dword	_ZN40_INTERNAL_90b4e5b5_4_k_cu_f37a90bb_373184cuda3std3__45__cpo6cbeginE
	.align		8
        /*0030*/ 	.dword	_ZN40_INTERNAL_90b4e5b5_4_k_cu_f37a90bb_373184cuda3std3__45__cpo4cendE
	.align		8
        /*0038*/ 	.dword	_ZN40_INTERNAL_90b4e5b5_4_k_cu_f37a90bb_373184cuda3std3__442_GLOBAL__N__90b4e5b5_4_k_cu_f37a90bb_373186ignoreE
	.align		8
        /*0040*/ 	.dword	_ZN40_INTERNAL_90b4e5b5_4_k_cu_f37a90bb_373184cuda3std3__419piecewise_constructE
	.align		8
        /*0048*/ 	.dword	_ZN40_INTERNAL_90b4e5b5_4_k_cu_f37a90bb_373184cuda3std3__48in_placeE
	.align		8
        /*0050*/ 	.dword	_ZN40_INTERNAL_90b4e5b5_4_k_cu_f37a90bb_373184cuda3std6ranges3__45__cpo4swapE
	.align		8
        /*0058*/ 	.dword	_ZN40_INTERNAL_90b4e5b5_4_k_cu_f37a90bb_373184cuda3std6ranges3__45__cpo9iter_moveE
	.align		8
        /*0060*/ 	.dword	_ZN40_INTERNAL_90b4e5b5_4_k_cu_f37a90bb_373184cute7productE
	.align		8
        /*0068*/ 	.dword	_ZN40_INTERNAL_90b4e5b5_4_k_cu_f37a90bb_373184cute1_E
	.align		8
        /*0070*/ 	.dword	$str$25
	.align		8
        /*0078*/ 	.dword	$str$26
	.align		8
        /*0080*/ 	.dword	$str$27
	.align		8
        /*0088*/ 	.dword	$str$28


//--------------------- .text._ZN7cutlass13device_kernelINS_4gemm6kernel13GemmUniversalIN4cute5tupleIJiiiiEEENS1_10collective13CollectiveMmaINS1_35MainloopSm100TmaUmmaWarpSpecializedILi17ELi2ELi4ENS5_IJNS4_1CILi1EEESB_SB_EEEEENS5_IJNSA_ILi128EEENSA_ILi64EEESF_EEENS_12float_e4m3_tENS5_IJlSB_lEEENS_12float_e5m2_tESI_NS4_8TiledMMAINS4_8MMA_AtomIJNS4_10MMA_TraitsINS4_19SM100_MMA_F8F6F4_SSEJSH_SJ_fSE_SF_NS4_17integral_constantINS4_4UMMA5MajorELSQ_0EEESR_NSO_INSP_7ScaleInELSS_0EEEST_EEEEEENS4_6LayoutISC_NS5_IJNSA_ILi0EEESX_SX_EEEEENS5_IJNS4_10UnderscoreES10_S10_EEEEENS4_13SM90_TMA_LOADENS4_14ComposedLayoutINS4_7SwizzleILi2ELi4ELi3EEENS4_18smem_ptr_flag_bitsILi8EEENSW_INS5_IJNSA_ILi8EEESF_EEENS5_IJSF_SB_EEEEEEEvNS4_8identityES13_S1D_vS1E_EENS_8epilogue10collective18CollectiveEpilogueINS1G_23Sm100TmaWarpSpecializedILi1ELi1ELi64ELb0ELb0EEEJSG_NS5_IJNSW_ISE_SB_EENSW_ISF_SB_EEEEESH_SI_SH_SI_NS1G_6fusion15FusionCallbacksIS1K_NS1O_17LinearCombinationISH_fSH_fLNS_15FloatRoundStyleE2EEESG_S1N_JEEENS4_5SM1004TMEM4LOAD26SM100_TMEM_LOAD_32dp32b64xES13_S1D_NS4_39AutoVectorizingCopyWithAssumedAlignmentILi128EEENS4_14SM90_TMA_STOREES1D_S1Z_S1Z_EEEvvEEEEvNT_6ParamsE --------------------------
	.section	.text._ZN7cutlass13device_kernelINS_4gemm6kernel13GemmUniversalIN4cute5tupleIJiiiiEEENS1_10collective13CollectiveMmaINS1_35MainloopSm100TmaUmmaWarpSpecializedILi17ELi2ELi4ENS5_IJNS4_1CILi1EEESB_SB_EEEEENS5_IJNSA_ILi128EEENSA_ILi64EEESF_EEENS_12float_e4m3_tENS5_IJlSB_lEEENS_12float_e5m2_tESI_NS4_8TiledMMAINS4_8MMA_AtomIJNS4_10MMA_TraitsINS4_19SM100_MMA_F8F6F4_SSEJSH_SJ_fSE_SF_NS4_17integral_constantINS4_4UMMA5MajorELSQ_0EEESR_NSO_INSP_7ScaleInELSS_0EEEST_EEEEEENS4_6LayoutISC_NS5_IJNSA_ILi0EEESX_SX_EEEEENS5_IJNS4_10UnderscoreES10_S10_EEEEENS4_13SM90_TMA_LOADENS4_14ComposedLayoutINS4_7SwizzleILi2ELi4ELi3EEENS4_18smem_ptr_flag_bitsILi8EEENSW_INS5_IJNSA_ILi8EEESF_EEENS5_IJSF_SB_EEEEEEEvNS4_8identityES13_S1D_vS1E_EENS_8epilogue10collective18CollectiveEpilogueINS1G_23Sm100TmaWarpSpecializedILi1ELi1ELi64ELb0ELb0EEEJSG_NS5_IJNSW_ISE_SB_EENSW_ISF_SB_EEEEESH_SI_SH_SI_NS1G_6fusion15FusionCallbacksIS1K_NS1O_17LinearCombinationISH_fSH_fLNS_15FloatRoundStyleE2EEESG_S1N_JEEENS4_5SM1004TMEM4LOAD26SM100_TMEM_LOAD_32dp32b64xES13_S1D_NS4_39AutoVectorizingCopyWithAssumedAlignmentILi128EEENS4_14SM90_TMA_STOREES1D_S1Z_S1Z_EEEvvEEEEvNT_6ParamsE,"ax",@progbits
	.align	128
.text._ZN7cutlass13device_kernelINS_4gemm6kernel13GemmUniversalIN4cute5tupleIJiiiiEEENS1_10collective13CollectiveMmaINS1_35MainloopSm100TmaUmmaWarpSpecializedILi17ELi2ELi4ENS5_IJNS4_1CILi1EEESB_SB_EEEEENS5_IJNSA_ILi128EEENSA_ILi64EEESF_EEENS_12float_e4m3_tENS5_IJlSB_lEEENS_12float_e5m2_tESI_NS4_8TiledMMAINS4_8MMA_AtomIJNS4_10MMA_TraitsINS4_19SM100_MMA_F8F6F4_SSEJSH_SJ_fSE_SF_NS4_17integral_constantINS4_4UMMA5MajorELSQ_0EEESR_NSO_INSP_7ScaleInELSS_0EEEST_EEEEEENS4_6LayoutISC_NS5_IJNSA_ILi0EEESX_SX_EEEEENS5_IJNS4_10UnderscoreES10_S10_EEEEENS4_13SM90_TMA_LOADENS4_14ComposedLayoutINS4_7SwizzleILi2ELi4ELi3EEENS4_18smem_ptr_flag_bitsILi8EEENSW_INS5_IJNSA_ILi8EEESF_EEENS5_IJSF_SB_EEEEEEEvNS4_8identityES13_S1D_vS1E_EENS_8epilogue10collective18CollectiveEpilogueINS1G_23Sm100TmaWarpSpecializedILi1ELi1ELi64ELb0ELb0EEEJSG_NS5_IJNSW_ISE_SB_EENSW_ISF_SB_EEEEESH_SI_SH_SI_NS1G_6fusion15FusionCallbacksIS1K_NS1O_17LinearCombinationISH_fSH_fLNS_15FloatRoundStyleE2EEESG_S1N_JEEENS4_5SM1004TMEM4LOAD26SM100_TMEM_LOAD_32dp32b64xES13_S1D_NS4_39AutoVectorizingCopyWithAssumedAlignmentILi128EEENS4_14SM90_TMA_STOREES1D_S1Z_S1Z_EEEvvEEEEvNT_6ParamsE:
        .type           _ZN7cutlass13device_kernelINS_4gemm6kernel13GemmUniversalIN4cute5tupleIJiiiiEEENS1_10collective13CollectiveMmaINS1_35MainloopSm100TmaUmmaWarpSpecializedILi17ELi2ELi4ENS5_IJNS4_1CILi1EEESB_SB_EEEEENS5_IJNSA_ILi128EEENSA_ILi64EEESF_EEENS_12float_e4m3_tENS5_IJlSB_lEEENS_12float_e5m2_tESI_NS4_8TiledMMAINS4_8MMA_AtomIJNS4_10MMA_TraitsINS4_19SM100_MMA_F8F6F4_SSEJSH_SJ_fSE_SF_NS4_17integral_constantINS4_4UMMA5MajorELSQ_0EEESR_NSO_INSP_7ScaleInELSS_0EEEST_EEEEEENS4_6LayoutISC_NS5_IJNSA_ILi0EEESX_SX_EEEEENS5_IJNS4_10UnderscoreES10_S10_EEEEENS4_13SM90_TMA_LOADENS4_14ComposedLayoutINS4_7SwizzleILi2ELi4ELi3EEENS4_18smem_ptr_flag_bitsILi8EEENSW_INS5_IJNSA_ILi8EEESF_EEENS5_IJSF_SB_EEEEEEEvNS4_8identityES13_S1D_vS1E_EENS_8epilogue10collective18CollectiveEpilogueINS1G_23Sm100TmaWarpSpecializedILi1ELi1ELi64ELb0ELb0EEEJSG_NS5_IJNSW_ISE_SB_EENSW_ISF_SB_EEEEESH_SI_SH_SI_NS1G_6fusion15FusionCallbacksIS1K_NS1O_17LinearCombinationISH_fSH_fLNS_15FloatRoundStyleE2EEESG_S1N_JEEENS4_5SM1004TMEM4LOAD26SM100_TMEM_LOAD_32dp32b64xES13_S1D_NS4_39AutoVectorizingCopyWithAssumedAlignmentILi128EEENS4_14SM90_TMA_STOREES1D_S1Z_S1Z_EEEvvEEEEvNT_6ParamsE,@function
        .size           _ZN7cutlass13device_kernelINS_4gemm6kernel13GemmUniversalIN4cute5tupleIJiiiiEEENS1_10collective13CollectiveMmaINS1_35MainloopSm100TmaUmmaWarpSpecializedILi17ELi2ELi4ENS5_IJNS4_1CILi1EEESB_SB_EEEEENS5_IJNSA_ILi128EEENSA_ILi64EEESF_EEENS_12float_e4m3_tENS5_IJlSB_lEEENS_12float_e5m2_tESI_NS4_8TiledMMAINS4_8MMA_AtomIJNS4_10MMA_TraitsINS4_19SM100_MMA_F8F6F4_SSEJSH_SJ_fSE_SF_NS4_17integral_constantINS4_4UMMA5MajorELSQ_0EEESR_NSO_INSP_7ScaleInELSS_0EEEST_EEEEEENS4_6LayoutISC_NS5_IJNSA_ILi0EEESX_SX_EEEEENS5_IJNS4_10UnderscoreES10_S10_EEEEENS4_13SM90_TMA_LOADENS4_14ComposedLayoutINS4_7SwizzleILi2ELi4ELi3EEENS4_18smem_ptr_flag_bitsILi8EEENSW_INS5_IJNSA_ILi8EEESF_EEENS5_IJSF_SB_EEEEEEEvNS4_8identityES13_S1D_vS1E_EENS_8epilogue10collective18CollectiveEpilogueINS1G_23Sm100TmaWarpSpecializedILi1ELi1ELi64ELb0ELb0EEEJSG_NS5_IJNSW_ISE_SB_EENSW_ISF_SB_EEEEESH_SI_SH_SI_NS1G_6fusion15FusionCallbacksIS1K_NS1O_17LinearCombinationISH_fSH_fLNS_15FloatRoundStyleE2EEESG_S1N_JEEENS4_5SM1004TMEM4LOAD26SM100_TMEM_LOAD_32dp32b64xES13_S1D_NS4_39AutoVectorizingCopyWithAssumedAlignmentILi128EEENS4_14SM90_TMA_STOREES1D_S1Z_S1Z_EEEvvEEEEvNT_6ParamsE,(.L_x_168 - _ZN7cutlass13device_kernelINS_4gemm6kernel13GemmUniversalIN4cute5tupleIJiiiiEEENS1_10collective13CollectiveMmaINS1_35MainloopSm100TmaUmmaWarpSpecializedILi17ELi2ELi4ENS5_IJNS4_1CILi1EEESB_SB_EEEEENS5_IJNSA_ILi128EEENSA_ILi64EEESF_EEENS_12float_e4m3_tENS5_IJlSB_lEEENS_12float_e5m2_tESI_NS4_8TiledMMAINS4_8MMA_AtomIJNS4_10MMA_TraitsINS4_19SM100_MMA_F8F6F4_SSEJSH_SJ_fSE_SF_NS4_17integral_constantINS4_4UMMA5MajorELSQ_0EEESR_NSO_INSP_7ScaleInELSS_0EEEST_EEEEEENS4_6LayoutISC_NS5_IJNSA_ILi0EEESX_SX_EEEEENS5_IJNS4_10UnderscoreES10_S10_EEEEENS4_13SM90_TMA_LOADENS4_14ComposedLayoutINS4_7SwizzleILi2ELi4ELi3EEENS4_18smem_ptr_flag_bitsILi8EEENSW_INS5_IJNSA_ILi8EEESF_EEENS5_IJSF_SB_EEEEEEEvNS4_8identityES13_S1D_vS1E_EENS_8epilogue10collective18CollectiveEpilogueINS1G_23Sm100TmaWarpSpecializedILi1ELi1ELi64ELb0ELb0EEEJSG_NS5_IJNSW_ISE_SB_EENSW_ISF_SB_EEEEESH_SI_SH_SI_NS1G_6fusion15FusionCallbacksIS1K_NS1O_17LinearCombinationISH_fSH_fLNS_15FloatRoundStyleE2EEESG_S1N_JEEENS4_5SM1004TMEM4LOAD26SM100_TMEM_LOAD_32dp32b64xES13_S1D_NS4_39AutoVectorizingCopyWithAssumedAlignmentILi128EEENS4_14SM90_TMA_STOREES1D_S1Z_S1Z_EEEvvEEEEvNT_6ParamsE)
        .other          _ZN7cutlass13device_kernelINS_4gemm6kernel13GemmUniversalIN4cute5tupleIJiiiiEEENS1_10collective13CollectiveMmaINS1_35MainloopSm100TmaUmmaWarpSpecializedILi17ELi2ELi4ENS5_IJNS4_1CILi1EEESB_SB_EEEEENS5_IJNSA_ILi128EEENSA_ILi64EEESF_EEENS_12float_e4m3_tENS5_IJlSB_lEEENS_12float_e5m2_tESI_NS4_8TiledMMAINS4_8MMA_AtomIJNS4_10MMA_TraitsINS4_19SM100_MMA_F8F6F4_SSEJSH_SJ_fSE_SF_NS4_17integral_constantINS4_4UMMA5MajorELSQ_0EEESR_NSO_INSP_7ScaleInELSS_0EEEST_EEEEEENS4_6LayoutISC_NS5_IJNSA_ILi0EEESX_SX_EEEEENS5_IJNS4_10UnderscoreES10_S10_EEEEENS4_13SM90_TMA_LOADENS4_14ComposedLayoutINS4_7SwizzleILi2ELi4ELi3EEENS4_18smem_ptr_flag_bitsILi8EEENSW_INS5_IJNSA_ILi8EEESF_EEENS5_IJSF_SB_EEEEEEEvNS4_8identityES13_S1D_vS1E_EENS_8epilogue10collective18CollectiveEpilogueINS1G_23Sm100TmaWarpSpecializedILi1ELi1ELi64ELb0ELb0EEEJSG_NS5_IJNSW_ISE_SB_EENSW_ISF_SB_EEEEESH_SI_SH_SI_NS1G_6fusion15FusionCallbacksIS1K_NS1O_17LinearCombinationISH_fSH_fLNS_15FloatRoundStyleE2EEESG_S1N_JEEENS4_5SM1004TMEM4LOAD26SM100_TMEM_LOAD_32dp32b64xES13_S1D_NS4_39AutoVectorizingCopyWithAssumedAlignmentILi128EEENS4_14SM90_TMA_STOREES1D_S1Z_S1Z_EEEvvEEEEvNT_6ParamsE,@"STO_CUDA_ENTRY STV_DEFAULT"
_ZN7cutlass13device_kernelINS_4gemm6kernel13GemmUniversalIN4cute5tupleIJiiiiEEENS1_10collective13CollectiveMmaINS1_35MainloopSm100TmaUmmaWarpSpecializedILi17ELi2ELi4ENS5_IJNS4_1CILi1EEESB_SB_EEEEENS5_IJNSA_ILi128EEENSA_ILi64EEESF_EEENS_12float_e4m3_tENS5_IJlSB_lEEENS_12float_e5m2_tESI_NS4_8TiledMMAINS4_8MMA_AtomIJNS4_10MMA_TraitsINS4_19SM100_MMA_F8F6F4_SSEJSH_SJ_fSE_SF_NS4_17integral_constantINS4_4UMMA5MajorELSQ_0EEESR_NSO_INSP_7ScaleInELSS_0EEEST_EEEEEENS4_6LayoutISC_NS5_IJNSA_ILi0EEESX_SX_EEEEENS5_IJNS4_10UnderscoreES10_S10_EEEEENS4_13SM90_TMA_LOADENS4_14ComposedLayoutINS4_7SwizzleILi2ELi4ELi3EEENS4_18smem_ptr_flag_bitsILi8EEENSW_INS5_IJNSA_ILi8EEESF_EEENS5_IJSF_SB_EEEEEEEvNS4_8identityES13_S1D_vS1E_EENS_8epilogue10collective18CollectiveEpilogueINS1G_23Sm100TmaWarpSpecializedILi1ELi1ELi64ELb0ELb0EEEJSG_NS5_IJNSW_ISE_SB_EENSW_ISF_SB_EEEEESH_SI_SH_SI_NS1G_6fusion15FusionCallbacksIS1K_NS1O_17LinearCombinationISH_fSH_fLNS_15FloatRoundStyleE2EEESG_S1N_JEEENS4_5SM1004TMEM4LOAD26SM100_TMEM_LOAD_32dp32b64xES13_S1D_NS4_39AutoVectorizingCopyWithAssumedAlignmentILi128EEENS4_14SM90_TMA_STOREES1D_S1Z_S1Z_EEEvvEEEEvNT_6ParamsE:
[----:B------:R-:W1:Y:S01]  /*0000*/  LDC R1, c[0x0][0x37c] ;  /* 0x0000df00ff017b82 */ /* 0x000e620000000800 */
[----:B------:R-:W2:Y:S01]  /*0010*/  S2R R166, SR_TID.X ;  /* 0x0000000000a67919 */ /* 0x000ea20000002100 */
[----:B------:R-:W3:Y:S01]  /*0020*/  LDCU.64 UR4, c[0x0][0x890] ;  /* 0x00011200ff0477ac */ /* 0x000ee20008000a00 */
[----:B------:R-:W-:Y:S02]  /*0030*/  PRMT R164, RZ, 0x7610, R164 ;  /* 0x00007610ffa47816 */ /* 0x000fe400000000a4 */
[----:B------:R-:W-:Y:S01]  /*0040*/  ELECT P5, URZ, PT ;  /* 0x0000000000ff782f */ /* 0x000fe200038a0000 */
[----:B------:R-:W4:Y:S01]  /*0050*/  LDCU.64 UR40, c[0x0][0x358] ;  /* 0x00006b00ff2877ac */ /* 0x000f220008000a00 */
[----:B---3--:R-:W-:-:S04]  /*0060*/  UISETP.NE.U32.AND UP0, UPT, UR4, URZ, UPT ;  /* 0x000000ff0400728c */ /* 0x008fc8000bf05070 */
[----:B------:R-:W-:Y:S01]  /*0070*/  UISETP.NE.AND.EX UP0, UPT, UR5, URZ, UPT, UP0 ;  /* 0x000000ff0500728c */ /* 0x000fe2000bf05300 */
[----:B--2---:R-:W-:-:S05]  /*0080*/  SHF.R.U32.HI R169, RZ, 0x5, R166 ;  /* 0x00000005ffa97819 */ /* 0x004fca00000116a6 */
[----:B------:R-:W2:Y:S02]  /*0090*/  SHFL.IDX PT, R0, R169, RZ, 0x1f ;  /* 0x00001fffa9007589 */ /* 0x000ea400000e0000 */
[----:B--2---:R-:W-:Y:S01]  /*00a0*/  R2UR UR8, R0 ;  /* 0x00000000000872ca */ /* 0x004fe200000e0000 */
[----:B-1--4-:R-:W-:-:S14]  /*00b0*/  BRA.U UP0, `(.L_x_0) ;  /* 0x00000001002c7547 */ /* 0x012fdc000b800000 */
[----:B------:R-:W1:Y:S02]  /*00c0*/  LDCU.64 UR6, c[0x0][0x888] ;  /* 0x00011100ff0677ac */ /* 0x000e640008000a00 */
[----:B-1----:R-:W-:-:S04]  /*00d0*/  UISETP.NE.U32.AND UP0, UPT, UR6, URZ, UPT ;  /* 0x000000ff0600728c */ /* 0x002fc8000bf05070 */
[----:B------:R-:W-:-:S09]  /*00e0*/  UISETP.NE.AND.EX UP0, UPT, UR7, URZ, UPT, UP0 ;  /* 0x000000ff0700728c */ /* 0x000fd2000bf05300 */
[----:B------:R-:W-:Y:S05]  /*00f0*/  BRA.U !UP0, `(.L_x_1) ;  /* 0x0000000108107547 */ /* 0x000fea000b800000 */
[----:B------:R-:W1:Y:S02]  /*0100*/  LDC.64 R2, c[0x0][0x888] ;  /* 0x00022200ff027b82 */ /* 0x000e640000000a00 */
[----:B-1----:R1:W5:Y:S01]  /*0110*/  LDG.E R81, desc[UR40][R2.64] ;  /* 0x0000002802517981 */ /* 0x002362000c1e1900 */
[----:B------:R-:W-:Y:S01]  /*0120*/  HFMA2 R164, -RZ, RZ, 0, 5.9604644775390625e-08 ;  /* 0x00000001ffa47431 */ /* 0x000fe200000001ff */
[----:B------:R-:W-:Y:S05]  /*0130*/  BRA `(.L_x_0) ;  /* 0x00000000000c7947 */ /* 0x000fea0003800000 */
.L_x_1:
[----:B------:R-:W1:Y:S01]  /*0140*/  LDCU UR6, c[0x0][0x880] ;  /* 0x00011000ff0677ac */ /* 0x000e620008000800 */
[----:B------:R-:W-:Y:S01]  /*0150*/  HFMA2 R164, -RZ, RZ, 0, 5.9604644775390625e-08 ;  /* 0x00000001ffa47431 */ /* 0x000fe200000001ff */
[----:B-1----:R-:W-:-:S07]  /*0160*/  MOV R81, UR6 ;  /* 0x0000000600517c02 */ /* 0x002fce0008000f00 */
.L_x_0:
[----:B------:R-:W2:Y:S02]  /*0170*/  LDCU.64 UR6, c[0x0][0x8b0] ;  /* 0x00011600ff0677ac */ /* 0x000ea40008000a00 */
[----:B--2---:R-:W-:-:S04]  /*0180*/  UISETP.NE.U32.AND UP0, UPT, UR6, URZ, UPT ;  /* 0x000000ff0600728c */ /* 0x004fc8000bf05070 */
[----:B------:R-:W-:-:S09]  /*0190*/  UISETP.NE.AND.EX UP0, UPT, UR7, URZ, UPT, UP0 ;  /* 0x000000ff0700728c */ /* 0x000fd2000bf05300 */
[----:B------:R-:W-:Y:S05]  /*01a0*/  BRA.U UP0, `(.L_x_2) ;  /* 0x0000000100247547 */ /* 0x000fea000b800000 */
[----:B------:R-:W2:Y:S02]  /*01b0*/  LDCU.64 UR6, c[0x0][0x8a8] ;  /* 0x00011500ff0677ac */ /* 0x000ea40008000a00 */
[----:B--2---:R-:W-:-:S04]  /*01c0*/  UISETP.NE.U32.AND UP0, UPT, UR6, URZ, UPT ;  /* 0x000000ff0600728c */ /* 0x004fc8000bf05070 */
[----:B------:R-:W-:-:S09]  /*01d0*/  UISETP.NE.AND.EX UP0, UPT, UR7, URZ, UPT, UP0 ;  /* 0x000000ff0700728c */ /* 0x000fd2000bf05300 */
[----:B------:R-:W-:Y:S05]  /*01e0*/  BRA.U !UP0, `(.L_x_3) ;  /* 0x00000001080c7547 */ /* 0x000fea000b800000 */
[----:B------:R-:W2:Y:S02]  /*01f0*/  LDC.64 R78, c[0x0][0x8a8] ;  /* 0x00022a00ff4e7b82 */ /* 0x000ea40000000a00 */
[----:B--2---:R2:W5:Y:S01]  /*0200*/  LDG.E R78, desc[UR40][R78.64] ;  /* 0x000000284e4e7981 */ /* 0x004562000c1e1900 */
[----:B------:R-:W-:Y:S05]  /*0210*/  BRA `(.L_x_2) ;  /* 0x0000000000087947 */ /* 0x000fea0003800000 */
.L_x_3:
[----:B------:R-:W2:Y:S02]  /*0220*/  LDCU UR6, c[0x0][0x8a0] ;  /* 0x00011400ff0677ac */ /* 0x000ea40008000800 */
[----:B--2---:R-:W-:Y:S02]  /*0230*/  MOV R78, UR6 ;  /* 0x00000006004e7c02 */ /* 0x004fe40008000f00 */
.L_x_2:
[----:B------:R-:W-:Y:S01]  /*0240*/  IMAD.U32 R0, RZ, RZ, UR8 ;  /* 0x00000008ff007e24 */ /* 0x000fe2000f8e00ff */
[----:B------:R-:W-:Y:S04]  /*0250*/  BSSY.RECONVERGENT B0, `(.L_x_4) ;  /* 0x000000c000007945 */ /* 0x000fe80003800200 */
[C---:B------:R-:W-:Y:S02]  /*0260*/  ISETP.NE.OR P1, PT, R0.reuse, 0x1, !P5 ;  /* 0x000000010000780c */ /* 0x040fe40006f25670 */
[----:B------:R-:W-:-:S11]  /*0270*/  ISETP.NE.OR P0, PT, R0, 0x3, !P5 ;  /* 0x000000030000780c */ /* 0x000fd60006f05670 */
[----:B------:R-:W-:Y:S05]  /*0280*/  @P1 BRA `(.L_x_5) ;  /* 0x0000000000201947 */ /* 0x000fea0003800000 */
[----:B------:R-:W3:Y:S02]  /*0290*/  LDCU.64 UR6, c[0x0][0x348] ;  /* 0x00006900ff0677ac */ /* 0x000ee40008000a00 */
[----:B---3--:R-:W-:Y:S02]  /*02a0*/  UIADD3 UR10, UP1, UPT, UR6, 0x80, URZ ;  /* 0x00000080060a7890 */ /* 0x008fe4000ff3e0ff */
[----:B------:R-:W-:Y:S02]  /*02b0*/  UIADD3 UR6, UP0, UPT, UR6, 0x180, URZ ;  /* 0x0000018006067890 */ /* 0x000fe4000ff1e0ff */
[----:B------:R-:W-:Y:S02]  /*02c0*/  UIADD3.X UR11, UPT, UPT, URZ, UR7, URZ, UP1, !UPT ;  /* 0x00000007ff0b7290 */ /* 0x000fe40008ffe4ff */
[----:B------:R-:W-:-:S07]  /*02d0*/  UIADD3.X UR7, UPT, UPT, URZ, UR7, URZ, UP0, !UPT ;  /* 0x00000007ff077290 */ /* 0x000fce00087fe4ff */
[----:B------:R3:W-:Y:S02]  /*02e0*/  UTMACCTL.PF [UR10] ;  /* 0x000000000a0079b9 */ /* 0x0007e40008040000 */
[----:B------:R3:W-:Y:S02]  /*02f0*/  UTMACCTL.PF [UR6] ;  /* 0x00000000060079b9 */ /* 0x0007e40008040000 */
[----:B---3--:R-:W-:Y:S01]  /*0300*/  NOP ;  /* 0x0000000000007918 */ /* 0x008fe20000000000 */
.L_x_5:
[----:B------:R-:W-:Y:S05]  /*0310*/  BSYNC.RECONVERGENT B0 ;  /* 0x0000000000007941 */ /* 0x000fea0003800200 */
.L_x_4:
[----:B------:R-:W-:Y:S04]  /*0320*/  BSSY.RECONVERGENT B0, `(.L_x_6) ;  /* 0x000000a000007945 */ /* 0x000fe80003800200 */
        /* <DEDUP_REMOVED lines=9> */
.L_x_7:
[----:B------:R-:W-:Y:S05]  /*03c0*/  BSYNC.RECONVERGENT B0 ;  /* 0x0000000000007941 */ /* 0x000fea0003800200 */
.L_x_6:
[----:B------:R-:W3:Y:S01]  /*03d0*/  LDCU.64 UR6, c[0x0][0x888] ;  /* 0x00011100ff0677ac */ /* 0x000ee20008000a00 */
[----:B------:R-:W-:Y:S02]  /*03e0*/  UISETP.EQ.U32.AND UP1, UPT, UR4, URZ, UPT ;  /* 0x000000ff0400728c */ /* 0x000fe4000bf22070 */
[----:B------:R-:W-:Y:S02]  /*03f0*/  UPLOP3.LUT UP2, UPT, UPT, UPT, UPT, 0x80, 0x8 ;  /* 0x000000000008789c */ /* 0x000fe40003f4f070 */
[----:B---3--:R-:W-:-:S04]  /*0400*/  UISETP.NE.U32.AND UP0, UPT, UR6, URZ, UPT ;  /* 0x000000ff0600728c */ /* 0x008fc8000bf05070 */
[----:B------:R-:W-:-:S04]  /*0410*/  UISETP.NE.AND.EX UP0, UPT, UR7, URZ, UPT, UP0 ;  /* 0x000000ff0700728c */ /* 0x000fc8000bf05300 */
[----:B------:R-:W-:-:S04]  /*0420*/  UISETP.EQ.OR.EX UP3, UPT, UR5, URZ, !UP0, UP1 ;  /* 0x000000ff0500728c */ /* 0x000fc8000c762710 */
[----:B------:R-:W-:-:S05]  /*0430*/  UP2UR UR44, UPR, URZ, 0x8 ;  /* 0x00000008ff2c7883 */ /* 0x000fca0008000000 */
[----:B------:R-:W-:Y:S07]  /*0440*/  BRA.U !UP3, `(.L_x_8) ;  /* 0x000000010b207547 */ /* 0x000fee000b800000 */
[----:B------:R-:W-:Y:S01]  /*0450*/  UISETP.NE.U32.AND UP2, UPT, UR4, URZ, UPT ;  /* 0x000000ff0400728c */ /* 0x000fe2000bf45070 */
[----:B-----5:R-:W-:Y:S01]  /*0460*/  FSETP.NEU.AND P0, PT, R81, RZ, PT ;  /* 0x000000ff5100720b */ /* 0x020fe20003f0d000 */
[----:B------:R-:W-:Y:S02]  /*0470*/  USEL UR4, URZ, 0xffffffff, UP0 ;  /* 0xffffffffff047887 */ /* 0x000fe40008000000 */
[----:B------:R-:W-:-:S10]  /*0480*/  UISETP.NE.AND.EX UP2, UPT, UR5, URZ, UPT, UP2 ;  /* 0x000000ff0500728c */ /* 0x000fd4000bf45320 */
[----:B------:R-:W-:Y:S01]  /*0490*/  VOTEU.ANY UP1, P0 ;  /* 0x0000000000ff7886 */ /* 0x000fe20000020100 */
[----:B------:R-:W-:-:S04]  /*04a0*/  @!UP2 USEL UR4, URZ, 0xffffffff, UP1 ;  /* 0xffffffffff04a887 */ /* 0x000fc80008800000 */
[----:B------:R-:W-:-:S04]  /*04b0*/  ULOP3.LUT UR4, UR4, 0x1, URZ, 0xc0, !UPT ;  /* 0x0000000104047892 */ /* 0x000fc8000f8ec0ff */
[----:B------:R-:W-:-:S11]  /*04c0*/  UISETP.NE.U32.AND UP2, UPT, UR4, 0x1, UPT ;  /* 0x000000010400788c */ /* 0x000fd6000bf45070 */
.L_x_8:
[----:B-1----:R-:W1:Y:S01]  /*04d0*/  SHFL.IDX PT, R2, R169, RZ, 0x1f ;  /* 0x00001fffa9027589 */ /* 0x002e6200000e0000 */
[----:B------:R-:W-:-:S04]  /*04e0*/  UISETP.NE.AND UP1, UPT, UR8, 0x2, UPT ;  /* 0x000000020800788c */ /* 0x000fc8000bf25270 */
[----:B------:R-:W-:Y:S01]  /*04f0*/  USEL UR13, URZ, 0x1, UP1 ;  /* 0x00000001ff0d7887 */ /* 0x000fe20008800000 */
[----:B-1----:R-:W-:-:S13]  /*0500*/  ISETP.NE.AND P0, PT, R2, RZ, PT ;  /* 0x000000ff0200720c */ /* 0x002fda0003f05270 */
[----:B------:R-:W-:Y:S05]  /*0510*/  @P0 BRA `(.L_x_9) ;  /* 0x0000000000bc0947 */ /* 0x000fea0003800000 */
[----:B------:R-:W-:Y:S01]  /*0520*/  ELECT P0, URZ, PT ;  /* 0x0000000000ff782f */ /* 0x000fe20003800000 */
[----:B------:R-:W-:-:S12]  /*0530*/  BSSY.RECONVERGENT B0, `(.L_x_9) ;  /* 0x000002d000007945 */ /* 0x000fd80003800200 */
[----:B------:R-:W-:Y:S05]  /*0540*/  @!P0 BRA `(.L_x_10) ;  /* 0x0000000000ac8947 */ /* 0x000fea0003800000 */
[----:B------:R-:W1:Y:S01]  /*0550*/  S2UR UR5, SR_CgaCtaId ;  /* 0x00000000000579c3 */ /* 0x000e620000008800 */
[----:B------:R-:W-:Y:S01]  /*0560*/  UMOV UR6, 0x400 ;  /* 0x0000040000067882 */ /* 0x000fe20000000000 */
[----:B------:R-:W-:Y:S01]  /*0570*/  UMOV UR4, 0x1 ;  /* 0x0000000100047882 */ /* 0x000fe20000000000 */
[----:B-1----:R-:W-:Y:S02]  /*0580*/  ULEA UR5, UR5, UR6, 0x18 ;  /* 0x0000000605057291 */ /* 0x002fe4000f8ec0ff */
[----:B------:R-:W-:-:S04]  /*0590*/  UIADD3 UR6, UPT, UPT, -UR4, 0x100000, URZ ;  /* 0x0010000004067890 */ /* 0x000fc8000fffe1ff */
[----:B------:R-:W-:Y:S02]  /*05a0*/  USHF.L.U32 UR7, UR6, 0xb, URZ ;  /* 0x0000000b06077899 */ /* 0x000fe400080006ff */
[----:B------:R-:W-:Y:S01]  /*05b0*/  USHF.L.U32 UR6, UR6, 0x1, URZ ;  /* 0x0000000106067899 */ /* 0x000fe200080006ff */
[----:B------:R-:W1:Y:S11]  /*05c0*/  FENCE.VIEW.ASYNC.S ;  /* 0x00000000000073c6 */ /* 0x000e760000000000 */
[----:B-1----:R1:W3:Y:S01]  /*05d0*/  SYNCS.EXCH.64 URZ, [UR5], UR6 ;  /* 0x0000000605ff75b2 */ /* 0x0022e20008000100 */
[----:B------:R1:W4:Y:S01]  /*05e0*/  SYNCS.EXCH.64 URZ, [UR5+0x88], UR6 ;  /* 0x0000880605ff75b2 */ /* 0x0003220008000100 */
[----:B------:R1:W1:Y:S01]  /*05f0*/  SYNCS.EXCH.64 URZ, [UR5+0x8], UR6 ;  /* 0x0000080605ff75b2 */ /* 0x0002620008000100 */
        /* <DEDUP_REMOVED lines=31> */
[----:B---34-:R-:W-:Y:S01]  /*07f0*/  NOP ;  /* 0x0000000000007918 */ /* 0x018fe20000000000 */
.L_x_10:
[----:B-1----:R-:W-:Y:S05]  /*0800*/  BSYNC.RECONVERGENT B0 ;  /* 0x0000000000007941 */ /* 0x002fea0003800200 */
.L_x_9:
[----:B------:R-:W1:Y:S01]  /*0810*/  SHFL.IDX PT, R2, R169, RZ, 0x1f ;  /* 0x00001fffa9027589 */ /* 0x000e6200000e0000 */
[----:B------:R-:W-:Y:S01]  /*0820*/  NOP ;  /* 0x0000000000007918 */ /* 0x000fe20000000000 */
[----:B-1----:R-:W-:-:S13]  /*0830*/  ISETP.NE.AND P0, PT, R2, 0x1, PT ;  /* 0x000000010200780c */ /* 0x002fda0003f05270 */
[----:B------:R-:W-:Y:S05]  /*0840*/  @P0 BRA `(.L_x_11) ;  /* 0x0000000000400947 */ /* 0x000fea0003800000 */
[----:B------:R-:W1:Y:S01]  /*0850*/  S2UR UR6, SR_CgaCtaId ;  /* 0x00000000000679c3 */ /* 0x000e620000008800 */
[----:B------:R-:W-:Y:S01]  /*0860*/  UMOV UR7, 0x400 ;  /* 0x0000040000077882 */ /* 0x000fe20000000000 */
[----:B------:R-:W-:Y:S01]  /*0870*/  UMOV UR5, 0x20 ;  /* 0x0000002000057882 */ /* 0x000fe20000000000 */
[----:B------:R-:W-:Y:S01]  /*0880*/  UMOV UR4, 0x80 ;  /* 0x0000008000047882 */ /* 0x000fe20000000000 */
[----:B------:R-:W-:-:S04]  /*0890*/  UIADD3 UR10, UPT, UPT, -UR5, 0x100000, URZ ;  /* 0x00100000050a7890 */ /* 0x000fc8000fffe1ff */
[----:B------:R-:W-:Y:S02]  /*08a0*/  USHF.L.U32 UR11, UR10, 0xb, URZ ;  /* 0x0000000b0a0b7899 */ /* 0x000fe400080006ff */
[----:B------:R-:W-:Y:S02]  /*08b0*/  USHF.L.U32 UR10, UR10, 0x1, URZ ;  /* 0x000000010a0a7899 */ /* 0x000fe400080006ff */
[----:B------:R-:W-:-:S04]  /*08c0*/  UIADD3 UR4, UPT, UPT, -UR4, 0x100000, URZ ;  /* 0x0010000004047890 */ /* 0x000fc8000fffe1ff */
[----:B------:R-:W-:Y:S02]  /*08d0*/  USHF.L.U32 UR5, UR4, 0xb, URZ ;  /* 0x0000000b04057899 */ /* 0x000fe400080006ff */
[----:B------:R-:W-:Y:S01]  /*08e0*/  USHF.L.U32 UR4, UR4, 0x1, URZ ;  /* 0x0000000104047899 */ /* 0x000fe200080006ff */
[----:B------:R-:W-:Y:S01]  /*08f0*/  ELECT P0, URZ, PT ;  /* 0x0000000000ff782f */ /* 0x000fe20003800000 */
[----:B-1----:R-:W-:Y:S01]  /*0900*/  ULEA UR6, UR6, UR7, 0x18 ;  /* 0x0000000706067291 */ /* 0x002fe2000f8ec0ff */
[----:B------:R-:W1:Y:S11]  /*0910*/  FENCE.VIEW.ASYNC.S ;  /* 0x00000000000073c6 */ /* 0x000e760000000000 */
[----:B-1----:R1:W3:Y:S01]  /*0920*/  SYNCS.EXCH.64 URZ, [UR6+0x110], UR10 ;  /* 0x0001100a06ff75b2 */ /* 0x0022e20008000100 */
[----:B------:R1:W4:Y:S01]  /*0930*/  SYNCS.EXCH.64 URZ, [UR6+0x118], UR4 ;  /* 0x0001180406ff75b2 */ /* 0x0003220008000100 */
[----:B------:R-:W-:Y:S01]  /*0940*/  NOP ;  /* 0x0000000000007918 */ /* 0x000fe20000000000 */
.L_x_11:
[----:B------:R-:W2:Y:S01]  /*0950*/  SHFL.IDX PT, R2, R169, RZ, 0x1f ;  /* 0x00001fffa9027589 */ /* 0x000ea200000e0000 */
[----:B------:R-:W-:Y:S01]  /*0960*/  NOP ;  /* 0x0000000000007918 */ /* 0x000fe20000000000 */
[----:B--2---:R-:W-:-:S13]  /*0970*/  ISETP.NE.AND P0, PT, R2, 0x3, PT ;  /* 0x000000030200780c */ /* 0x004fda0003f05270 */
[----:B------:R-:W-:Y:S05]  /*0980*/  @P0 BRA `(.L_x_12) ;  /* 0x0000000000300947 */ /* 0x000fea0003800000 */
[----:B-1----:R-:W1:Y:S01]  /*0990*/  S2UR UR5, SR_CgaCtaId ;  /* 0x00000000000579c3 */ /* 0x002e620000008800 */
[----:B------:R-:W-:Y:S01]  /*09a0*/  UMOV UR6, 0x400 ;  /* 0x0000040000067882 */ /* 0x000fe20000000000 */
[----:B------:R-:W-:Y:S01]  /*09b0*/  UMOV UR4, 0x20 ;  /* 0x0000002000047882 */ /* 0x000fe20000000000 */
[----:B------:R-:W-:Y:S01]  /*09c0*/  ELECT P0, URZ, PT ;  /* 0x0000000000ff782f */ /* 0x000fe20003800000 */
[----:B-1----:R-:W-:Y:S02]  /*09d0*/  ULEA UR5, UR5, UR6, 0x18 ;  /* 0x0000000605057291 */ /* 0x002fe4000f8ec0ff */
[----:B------:R-:W-:-:S04]  /*09e0*/  UIADD3 UR6, UPT, UPT, -UR4, 0x100000, URZ ;  /* 0x0010000004067890 */ /* 0x000fc8000fffe1ff */
[----:B------:R-:W-:Y:S02]  /*09f0*/  USHF.L.U32 UR7, UR6, 0xb, URZ ;  /* 0x0000000b06077899 */ /* 0x000fe400080006ff */
[----:B------:R-:W-:Y:S01]  /*0a00*/  USHF.L.U32 UR6, UR6, 0x1, URZ ;  /* 0x0000000106067899 */ /* 0x000fe200080006ff */
[----:B------:R-:W1:Y:S11]  /*0a10*/  FENCE.VIEW.ASYNC.S ;  /* 0x00000000000073c6 */ /* 0x000e760000000000 */
[----:B-1----:R2:W1:Y:S01]  /*0a20*/  SYNCS.EXCH.64 URZ, [UR5+0x120], UR6 ;  /* 0x0001200605ff75b2 */ /* 0x0024620008000100 */
[----:B------:R2:W1:Y:S02]  /*0a30*/  SYNCS.EXCH.64 URZ, [UR5+0x128], UR6 ;  /* 0x0001280605ff75b2 */ /* 0x0004640008000100 */
[----:B--2---:R-:W-:Y:S01]  /*0a40*/  NOP ;  /* 0x0000000000007918 */ /* 0x004fe20000000000 */
.L_x_12:
[----:B------:R-:W2:Y:S01]  /*0a50*/  SHFL.IDX PT, R2, R169, RZ, 0x1f ;  /* 0x00001fffa9027589 */ /* 0x000ea200000e0000 */
[----:B------:R-:W-:Y:S01]  /*0a60*/  NOP ;  /* 0x0000000000007918 */ /* 0x000fe20000000000 */
[----:B--2---:R-:W-:-:S13]  /*0a70*/  ISETP.NE.AND P0, PT, R2, 0x4, PT ;  /* 0x000000040200780c */ /* 0x004fda0003f05270 */
[----:B------:R-:W-:Y:S05]  /*0a80*/  @P0 BRA `(.L_x_13) ;  /* 0x00000000004c0947 */ /* 0x000fea0003800000 */
[----:B-1----:R-:W1:Y:S01]  /*0a90*/  S2UR UR5, SR_CgaCtaId ;  /* 0x00000000000579c3 */ /* 0x002e620000008800 */
[----:B------:R-:W-:Y:S01]  /*0aa0*/  UMOV UR7, 0x100 ;  /* 0x0000010000077882 */ /* 0x000fe20000000000 */
[----:B------:R-:W-:Y:S01]  /*0ab0*/  UMOV UR6, 0x400 ;  /* 0x0000040000067882 */ /* 0x000fe20000000000 */
[----:B------:R-:W-:Y:S01]  /*0ac0*/  USEL UR7, UR7, 0xe0, UP2 ;  /* 0x000000e007077887 */ /* 0x000fe20009000000 */
[----:B------:R-:W-:Y:S01]  /*0ad0*/  UMOV UR4, 0x1 ;  /* 0x0000000100047882 */ /* 0x000fe20000000000 */
[----:B------:R-:W-:Y:S01]  /*0ae0*/  ELECT P0, URZ, PT ;  /* 0x0000000000ff782f */ /* 0x000fe20003800000 */
[----:B------:R-:W-:-:S04]  /*0af0*/  UIADD3 UR10, UPT, UPT, -UR4, 0x100000, URZ ;  /* 0x00100000040a7890 */ /* 0x000fc8000fffe1ff */
[----:B------:R-:W-:Y:S02]  /*0b00*/  USHF.L.U32 UR11, UR10, 0xb, URZ ;  /* 0x0000000b0a0b7899 */ /* 0x000fe400080006ff */
[----:B------:R-:W-:Y:S02]  /*0b10*/  USHF.L.U32 UR10, UR10, 0x1, URZ ;  /* 0x000000010a0a7899 */ /* 0x000fe400080006ff */
[----:B-1----:R-:W-:Y:S02]  /*0b20*/  ULEA UR5, UR5, UR6, 0x18 ;  /* 0x0000000605057291 */ /* 0x002fe4000f8ec0ff */
[----:B------:R-:W-:-:S04]  /*0b30*/  UIADD3 UR6, UPT, UPT, -UR7, 0x100000, URZ ;  /* 0x0010000007067890 */ /* 0x000fc8000fffe1ff */
[----:B------:R-:W-:Y:S02]  /*0b40*/  USHF.L.U32 UR7, UR6, 0xb, URZ ;  /* 0x0000000b06077899 */ /* 0x000fe400080006ff */
[----:B------:R-:W-:Y:S01]  /*0b50*/  USHF.L.U32 UR6, UR6, 0x1, URZ ;  /* 0x0000000106067899 */ /* 0x000fe200080006ff */
[----:B------:R-:W1:Y:S03]  /*0b60*/  FENCE.VIEW.ASYNC.S ;  /* 0x00000000000073c6 */ /* 0x000e660000000000 */
[----:B-1----:R2:W1:Y:S08]  /*0b70*/  SYNCS.EXCH.64 URZ, [UR5+0x130], UR10 ;  /* 0x0001300a05ff75b2 */ /* 0x0024700008000100 */
[----:B------:R2:W1:Y:S01]  /*0b80*/  SYNCS.EXCH.64 URZ, [UR5+0x140], UR6 ;  /* 0x0001400605ff75b2 */ /* 0x0004620008000100 */
[----:B------:R2:W1:Y:S01]  /*0b90*/  SYNCS.EXCH.64 URZ, [UR5+0x138], UR10 ;  /* 0x0001380a05ff75b2 */ /* 0x0004620008000100 */
[----:B------:R2:W1:Y:S02]  /*0ba0*/  SYNCS.EXCH.64 URZ, [UR5+0x148], UR6 ;  /* 0x0001480605ff75b2 */ /* 0x0004640008000100 */
[----:B--2---:R-:W-:Y:S01]  /*0bb0*/  NOP ;  /* 0x0000000000007918 */ /* 0x004fe20000000000 */
.L_x_13:
[----:B------:R-:W2:Y:S01]  /*0bc0*/  SHFL.IDX PT, R2, R169, RZ, 0x1f ;  /* 0x00001fffa9027589 */ /* 0x000ea200000e0000 */
[----:B------:R-:W-:Y:S01]  /*0bd0*/  NOP ;  /* 0x0000000000007918 */ /* 0x000fe20000000000 */
[----:B--2---:R-:W-:-:S13]  /*0be0*/  ISETP.NE.AND P0, PT, R2, 0x5, PT ;  /* 0x000000050200780c */ /* 0x004fda0003f05270 */
[----:B------:R-:W-:Y:S05]  /*0bf0*/  @P0 BRA `(.L_x_14) ;  /* 0x0000000000580947 */ /* 0x000fea0003800000 */
[----:B-1----:R-:W1:Y:S01]  /*0c00*/  S2UR UR6, SR_CgaCtaId ;  /* 0x00000000000679c3 */ /* 0x002e620000008800 */
        /* <DEDUP_REMOVED lines=12> */
[----:B-1----:R2:W1:Y:S01]  /*0cd0*/  SYNCS.EXCH.64 URZ, [UR6+0x150], UR10 ;  /* 0x0001500a06ff75b2 */ /* 0x0024620008000100 */
[----:B------:R2:W1:Y:S01]  /*0ce0*/  SYNCS.EXCH.64 URZ, [UR6+0x170], UR4 ;  /* 0x0001700406ff75b2 */ /* 0x0004620008000100 */
[----:B------:R2:W1:Y:S01]  /*0cf0*/  SYNCS.EXCH.64 URZ, [UR6+0x158], UR10 ;  /* 0x0001580a06ff75b2 */ /* 0x0004620008000100 */
[----:B------:R2:W1:Y:S01]  /*0d00*/  SYNCS.EXCH.64 URZ, [UR6+0x178], UR4 ;  /* 0x0001780406ff75b2 */ /* 0x0004620008000100 */
[----:B------:R2:W1:Y:S01]  /*0d10*/  SYNCS.EXCH.64 URZ, [UR6+0x160], UR10 ;  /* 0x0001600a06ff75b2 */ /* 0x0004620008000100 */
[----:B------:R2:W1:Y:S01]  /*0d20*/  SYNCS.EXCH.64 URZ, [UR6+0x180], UR4 ;  /* 0x0001800406ff75b2 */ /* 0x0004620008000100 */
[----:B------:R2:W1:Y:S01]  /*0d30*/  SYNCS.EXCH.64 URZ, [UR6+0x168], UR10 ;  /* 0x0001680a06ff75b2 */ /* 0x0004620008000100 */
[----:B------:R2:W1:Y:S02]  /*0d40*/  SYNCS.EXCH.64 URZ, [UR6+0x188], UR4 ;  /* 0x0001880406ff75b2 */ /* 0x0004640008000100 */
[----:B--2---:R-:W-:Y:S01]  /*0d50*/  NOP ;  /* 0x0000000000007918 */ /* 0x004fe20000000000 */
.L_x_14:
        /* <DEDUP_REMOVED lines=14> */
[----:B------:R2:W1:Y:S01]  /*0e40*/  SYNCS.EXCH.64 URZ, [UR5+0x1a0], UR6 ;  /* 0x0001a00605ff75b2 */ /* 0x0004620008000100 */
[----:B------:R2:W1:Y:S01]  /*0e50*/  SYNCS.EXCH.64 URZ, [UR5+0x198], UR6 ;  /* 0x0001980605ff75b2 */ /* 0x0004620008000100 */
[----:B------:R2:W1:Y:S02]  /*0e60*/  SYNCS.EXCH.64 URZ, [UR5+0x1a8], UR6 ;  /* 0x0001a80605ff75b2 */ /* 0x0004640008000100 */
[----:B--2---:R-:W-:Y:S01]  /*0e70*/  NOP ;  /* 0x0000000000007918 */ /* 0x004fe20000000000 */
.L_x_15:
[----:B-1----:R-:W1:Y:S01]  /*0e80*/  S2UR UR5, SR_CTAID.X ;  /* 0x00000000000579c3 */ /* 0x002e620000002500 */
[----:B------:R-:W-:-:S05]  /*0e90*/  CS2R.32 R165, SR_CgaSize ;  /* 0x0000000000a57805 */ /* 0x000fca0000008a00 */
[----:B------:R-:W-:-:S05]  /*0ea0*/  IMAD R165, R165, -0xa0, RZ ;  /* 0xffffff60a5a57824 */ /* 0x000fca00078e02ff */
[----:B------:R-:W-:-:S14]  /*0eb0*/  R2UR UR7, R165 ;  /* 0x00000000a50772ca */ /* 0x000fdc00000e0000 */
[----:B------:R-:W2:Y:S01]  /*0ec0*/  LDCU UR7, c[0x0][UR7+0x2b0] ;  /* 0x00005600070777ac */ /* 0x000ea20008000800 */
[----:B------:R-:W-:Y:S01]  /*0ed0*/  NOP ;  /* 0x0000000000007918 */ /* 0x000fe20000000000 */
[----:B------:R-:W-:-:S05]  /*0ee0*/  CS2R.32 R165, SR_CgaSize ;  /* 0x0000000000a57805 */ /* 0x000fca0000008a00 */
[----:B------:R-:W-:-:S05]  /*0ef0*/  IMAD R165, R165, -0xa0, RZ ;  /* 0xffffff60a5a57824 */ /* 0x000fca00078e02ff */
[----:B------:R-:W-:-:S14]  /*0f00*/  R2UR UR6, R165 ;  /* 0x00000000a50672ca */ /* 0x000fdc00000e0000 */
[----:B------:R-:W3:Y:S01]  /*0f10*/  LDCU UR6, c[0x0][UR6+0x2b4] ;  /* 0x00005680060677ac */ /* 0x000ee20008000800 */
[----:B------:R-:W4:Y:S08]  /*0f20*/  S2UR UR4, SR_CTAID.Y ;  /* 0x00000000000479c3 */ /* 0x000f300000002600 */
[----:B------:R-:W3:Y:S01]  /*0f30*/  LDC R9, c[0x0][0xb24] ;  /* 0x0002c900ff097b82 */ /* 0x000ee20000000800 */
[----:B-1----:R-:W-:-:S02]  /*0f40*/  I2FP.F32.U32 R5, UR5 ;  /* 0x0000000500057c45 */ /* 0x002fc40008201000 */
[----:B------:R-:W-:-:S05]  /*0f50*/  CS2R.32 R3, SR_CgaSize ;  /* 0x0000000000037805 */ /* 0x000fca0000008a00 */
[----:B------:R-:W-:-:S06]  /*0f60*/  IMAD R3, R3, -0xa0, RZ ;  /* 0xffffff6003037824 */ /* 0x000fcc00078e02ff */
[----:B------:R-:W1:Y:S01]  /*0f70*/  LDC R3, c[0x0][R3+0x2a0] ;  /* 0x0000a80003037b82 */ /* 0x000e620000000800 */
[----:B------:R-:W-:Y:S01]  /*0f80*/  MOV R165, UR5 ;  /* 0x0000000500a57c02 */ /* 0x000fe20008000f00 */
[----:B--2---:R-:W-:Y:S01]  /*0f90*/  FMUL R5, R5, UR7 ;  /* 0x0000000705057c20 */ /* 0x004fe20008400000 */
[----:B----4-:R-:W-:Y:S02]  /*0fa0*/  I2FP.F32.U32 R4, UR4 ;  /* 0x0000000400047c45 */ /* 0x010fe40008201000 */
[----:B------:R-:W-:-:S05]  /*0fb0*/  CS2R.32 R2, SR_CgaSize ;  /* 0x0000000000027805 */ /* 0x000fca0000008a00 */
[----:B------:R-:W-:-:S06]  /*0fc0*/  IMAD R2, R2, -0xa0, RZ ;  /* 0xffffff6002027824 */ /* 0x000fcc00078e02ff */
[----:B------:R-:W2:Y:S01]  /*0fd0*/  LDC R2, c[0x0][R2+0x2a4] ;  /* 0x0000a90002027b82 */ /* 0x000ea20000000800 */
[----:B------:R-:W4:Y:S01]  /*0fe0*/  F2I.U32.TRUNC.NTZ R154, R5 ;  /* 0x00000005009a7305 */ /* 0x000f22000020f000 */
[----:B------:R-:W-:Y:S01]  /*0ff0*/  MOV R155, UR4 ;  /* 0x00000004009b7c02 */ /* 0x000fe20008000f00 */
[----:B---3--:R-:W-:-:S05]  /*1000*/  FMUL R4, R4, UR6 ;  /* 0x0000000604047c20 */ /* 0x008fca0008400000 */
[----:B------:R-:W-:Y:S01]  /*1010*/  BAR.SYNC.DEFER_BLOCKING 0x0 ;  /* 0x0000000000007b1d */ /* 0x000fe20000010000 */
[----:B------:R-:W-:-:S05]  /*1020*/  ISETP.GE.AND P0, PT, R9, 0x1, PT ;  /* 0x000000010900780c */ /* 0x000fca0003f06270 */
[----:B------:R-:W3:Y:S02]  /*1030*/  F2I.U32.TRUNC.NTZ R143, R4 ;  /* 0x00000004008f7305 */ /* 0x000ee4000020f000 */
[----:B------:R-:W2:Y:S01]  /*1040*/  S2UR UR36, SR_CTAID.Z ;  /* 0x00000000002479c3 */ /* 0x000ea20000002700 */
[----:B----4-:R-:W-:-:S05]  /*1050*/  IADD3 R154, PT, PT, -R154, RZ, RZ ;  /* 0x000000ff9a9a7210 */ /* 0x010fca0007ffe1ff */
[----:B-1----:R-:W-:Y:S01]  /*1060*/  IMAD R154, R3, R154, UR5 ;  /* 0x00000005039a7e24 */ /* 0x002fe2000f8e029a */
[----:B---3--:R-:W-:-:S05]  /*1070*/  IADD3 R143, PT, PT, -R143, RZ, RZ ;  /* 0x000000ff8f8f7210 */ /* 0x008fca0007ffe1ff */
[----:B--2---:R-:W-:Y:S01]  /*1080*/  IMAD R143, R2, R143, UR4 ;  /* 0x00000004028f7e24 */ /* 0x004fe2000f8e028f */
[----:B------:R-:W-:Y:S06]  /*1090*/  @!P0 BRA `(.L_x_16) ;  /* 0x0000000000b88947 */ /* 0x000fec0003800000 */
[----:B------:R-:W1:Y:S01]  /*10a0*/  LDC.64 R4, c[0x0][0xb18] ;  /* 0x0002c600ff047b82 */ /* 0x000e620000000a00 */
[----:B------:R-:W-:-:S07]  /*10b0*/  ISETP.NE.AND P0, PT, R9, 0x1, PT ;  /* 0x000000010900780c */ /* 0x000fce0003f05270 */
[----:B------:R-:W2:Y:S08]  /*10c0*/  LDC R10, c[0x0][0xb0c] ;  /* 0x0002c300ff0a7b82 */ /* 0x000eb00000000800 */
[----:B------:R-:W3:Y:S08]  /*10d0*/  LDC R11, c[0x0][0x370] ;  /* 0x0000dc00ff0b7b82 */ /* 0x000ef00000000800 */
[----:B------:R-:W4:Y:S01]  /*10e0*/  LDC R12, c[0x0][0x374] ;  /* 0x0000dd00ff0c7b82 */ /* 0x000f220000000800 */
[----:B-1----:R-:W-:-:S07]  /*10f0*/  ISETP.NE.AND P1, PT, R4, 0x1, PT ;  /* 0x000000010400780c */ /* 0x002fce0003f25270 */
[----:B------:R-:W3:Y:S01]  /*1100*/  LDC.64 R6, c[0x0][0xb10] ;  /* 0x0002c400ff067b82 */ /* 0x000ee20000000a00 */
[----:B--2---:R-:W-:-:S07]  /*1110*/  ISETP.NE.AND P2, PT, R10, 0x1, PT ;  /* 0x000000010a00780c */ /* 0x004fce0003f45270 */
[----:B------:R-:W1:Y:S08]  /*1120*/  LDC R8, c[0x0][0xb20] ;  /* 0x0002c800ff087b82 */ /* 0x000e700000000800 */
[----:B------:R-:W2:Y:S01]  /*1130*/  LDC.64 R2, c[0x0][0xb28] ;  /* 0x0002ca00ff027b82 */ /* 0x000ea20000000a00 */
[----:B----4-:R-:W-:-:S04]  /*1140*/  IMAD.HI.U32 R13, R12, R5, RZ ;  /* 0x000000050c0d7227 */ /* 0x010fc800078e00ff */
[----:B------:R-:W-:-:S04]  /*1150*/  IMAD.HI.U32 R5, R155, R5, RZ ;  /* 0x000000059b057227 */ /* 0x000fc800078e00ff */
[----:B---3--:R-:W-:-:S04]  /*1160*/  IMAD.HI.U32 R14, R11, R6, RZ ;  /* 0x000000060b0e7227 */ /* 0x008fc800078e00ff */
[----:B------:R-:W-:Y:S01]  /*1170*/  IMAD.HI.U32 R16, R165, R6, RZ ;  /* 0x00000006a5107227 */ /* 0x000fe200078e00ff */
[-C--:B------:R-:W-:Y:S02]  /*1180*/  @P2 SHF.R.U32.HI R11, RZ, R7.reuse, R14 ;  /* 0x00000007ff0b2219 */ /* 0x080fe4000001160e */
[-C--:B-1----:R-:W-:Y:S02]  /*1190*/  @P1 SHF.R.U32.HI R12, RZ, R8.reuse, R13 ;  /* 0x00000008ff0c1219 */ /* 0x082fe4000001160d */
[----:B------:R-:W-:Y:S02]  /*11a0*/  SHF.R.U32.HI R8, RZ, R8, R5 ;  /* 0x00000008ff087219 */ /* 0x000fe40000011605 */
[----:B------:R-:W-:Y:S02]  /*11b0*/  SHF.R.U32.HI R16, RZ, R7, R16 ;  /* 0x00000007ff107219 */ /* 0x000fe40000011610 */
[----:B------:R-:W-:Y:S01]  /*11c0*/  SEL R5, R155, R8, !P1 ;  /* 0x000000089b057207 */ /* 0x000fe20004800000 */
[----:B--2---:R-:W-:Y:S01]  /*11d0*/  IMAD.HI.U32 R14, R12, R2, RZ ;  /* 0x000000020c0e7227 */ /* 0x004fe200078e00ff */
[----:B------:R-:W-:-:S03]  /*11e0*/  SEL R7, R165, R16, !P2 ;  /* 0x00000010a5077207 */ /* 0x000fc60005000000 */
[----:B------:R-:W-:Y:S01]  /*11f0*/  IMAD.HI.U32 R6, R11, R2, RZ ;  /* 0x000000020b067227 */ /* 0x000fe200078e00ff */
[----:B------:R-:W-:-:S04]  /*1200*/  @P0 SHF.R.U32.HI R12, RZ, R3, R14 ;  /* 0x00000003ff0c0219 */ /* 0x000fc8000001160e */
[----:B------:R-:W-:Y:S01]  /*1210*/  @P0 SHF.R.U32.HI R11, RZ, R3, R6 ;  /* 0x00000003ff0b0219 */ /* 0x000fe20000011606 */
[----:B------:R-:W-:-:S04]  /*1220*/  IMAD R12, R12, R9, RZ ;  /* 0x000000090c0c7224 */ /* 0x000fc800078e02ff */
[----:B------:R-:W-:Y:S01]  /*1230*/  IMAD R6, R11, R9, RZ ;  /* 0x000000090b067224 */ /* 0x000fe200078e02ff */
[----:B------:R-:W-:-:S04]  /*1240*/  ISETP.GE.AND P1, PT, R5, R12, PT ;  /* 0x0000000c0500720c */ /* 0x000fc80003f26270 */
[----:B------:R-:W-:Y:S01]  /*1250*/  ISETP.GE.OR P1, PT, R7, R6, P1 ;  /* 0x000000060700720c */ /* 0x000fe20000f26670 */
[----:B------:R-:W-:-:S05]  /*1260*/  IMAD.HI.U32 R6, R5, R2, RZ ;  /* 0x0000000205067227 */ /* 0x000fca00078e00ff */
[----:B------:R-:W-:-:S04]  /*1270*/  SHF.R.U32.HI R6, RZ, R3, R6 ;  /* 0x00000003ff067219 */ /* 0x000fc80000011606 */
[----:B------:R-:W-:-:S03]  /*1280*/  SEL R6, R5, R6, !P0 ;  /* 0x0000000605067207 */ /* 0x000fc60004000000 */
[----:B------:R-:W-:Y:S01]  /*1290*/  @!P1 IMAD.HI.U32 R8, R7, R2, RZ ;  /* 0x0000000207089227 */ /* 0x000fe200078e00ff */
[----:B------:R-:W-:-:S04]  /*12a0*/  IADD3 R2, PT, PT, -R6, RZ, RZ ;  /* 0x000000ff06027210 */ /* 0x000fc80007ffe1ff */
[----:B------:R-:W-:Y:S01]  /*12b0*/  @!P1 SHF.R.U32.HI R8, RZ, R3, R8 ;  /* 0x00000003ff089219 */ /* 0x000fe20000011608 */
[----:B------:R-:W-:-:S03]  /*12c0*/  IMAD R2, R9, R2, R5 ;  /* 0x0000000209027224 */ /* 0x000fc600078e0205 */
[----:B------:R-:W-:Y:S02]  /*12d0*/  @!P1 SEL R3, R7, R8, !P0 ;  /* 0x0000000807039207 */ /* 0x000fe40004000000 */
[----:B------:R-:W-:-:S03]  /*12e0*/  IADD3 R8, PT, PT, -R5, RZ, RZ ;  /* 0x000000ff05087210 */ /* 0x000fc60007ffe1ff */
[--C-:B------:R-:W-:Y:S02]  /*12f0*/  @!P1 IMAD.IADD R6, R6, 0x1, -R3.reuse ;  /* 0x0000000106069824 */ /* 0x100fe400078e0a03 */
[----:B------:R-:W-:Y:S01]  /*1300*/  @!P1 IMAD R3, R2, R11, R3 ;  /* 0x0000000b02039224 */ /* 0x000fe200078e0203 */
[----:B------:R-:W-:Y:S01]  /*1310*/  IADD3 R2, PT, PT, -R7, RZ, RZ ;  /* 0x000000ff07027210 */ /* 0x000fe20007ffe1ff */
[----:B------:R-:W-:Y:S02]  /*1320*/  @!P1 IMAD R5, R6, R9, R7 ;  /* 0x0000000906059224 */ /* 0x000fe400078e0207 */
[----:B------:R-:W-:Y:S02]  /*1330*/  IMAD R8, R4, R8, R155 ;  /* 0x0000000804087224 */ /* 0x000fe400078e029b */
[----:B------:R-:W-:Y:S02]  /*1340*/  @!P1 IMAD.MOV.U32 R7, RZ, RZ, R3 ;  /* 0x000000ffff079224 */ /* 0x000fe400078e0003 */
[----:B------:R-:W-:-:S02]  /*1350*/  IMAD R2, R10, R2, R165 ;  /* 0x000000020a027224 */ /* 0x000fc400078e02a5 */
[----:B------:R-:W-:Y:S02]  /*1360*/  IMAD R155, R5, R4, R8 ;  /* 0x00000004059b7224 */ /* 0x000fe400078e0208 */
[----:B------:R-:W-:Y:S02]  /*1370*/  IMAD R165, R7, R10, R2 ;  /* 0x0000000a07a57224 */ /* 0x000fe400078e0202 */
.L_x_16:
[----:B------:R-:W1:Y:S01]  /*1380*/  LDCU UR4, c[0x0][0xb30] ;  /* 0x00016600ff0477ac */ /* 0x000e620008000800 */
[----:B------:R-:W2:Y:S08]  /*1390*/  S2UR UR37, SR_CgaCtaId ;  /* 0x00000000002579c3 */ /* 0x000eb00000008800 */
[----:B------:R-:W3:Y:S01]  /*13a0*/  LDC R72, c[0x0][0xb24] ;  /* 0x0002c900ff487b82 */ /* 0x000ee20000000800 */
[----:B-1----:R-:W-:-:S09]  /*13b0*/  UISETP.NE.AND UP1, UPT, UR4, 0x1, UPT ;  /* 0x000000010400788c */ /* 0x002fd2000bf25270 */
[----:B--2---:R-:W-:Y:S05]  /*13c0*/  BRA.U UP1, `(.L_x_17) ;  /* 0x0000000101407547 */ /* 0x004fea000b800000 */
[----:B------:R-:W1:Y:S08]  /*13d0*/  LDC.64 R4, c[0x0][0xb10] ;  /* 0x0002c400ff047b82 */ /* 0x000e700000000a00 */
[----:B------:R-:W2:Y:S08]  /*13e0*/  LDC.64 R2, c[0x0][0xb18] ;  /* 0x0002c600ff027b82 */ /* 0x000eb00000000a00 */
[----:B------:R-:W4:Y:S08]  /*13f0*/  LDC R6, c[0x0][0xb20] ;  /* 0x0002c800ff067b82 */ /* 0x000f300000000800 */
[----:B------:R-:W3:Y:S01]  /*1400*/  LDC R8, c[0x0][0xb0c] ;  /* 0x0002c300ff087b82 */ /* 0x000ee20000000800 */
[----:B-1----:R-:W-:-:S05]  /*1410*/  IMAD.HI.U32 R4, R165, R4, RZ ;  /* 0x00000004a5047227 */ /* 0x002fca00078e00ff */
[----:B------:R-:W-:Y:S01]  /*1420*/  SHF.R.U32.HI R4, RZ, R5, R4 ;  /* 0x00000005ff047219 */ /* 0x000fe20000011604 */
[----:B--2---:R-:W-:Y:S01]  /*1430*/  IMAD.HI.U32 R3, R155, R3, RZ ;  /* 0x000000039b037227 */ /* 0x004fe200078e00ff */
[----:B------:R-:W-:-:S04]  /*1440*/  ISETP.NE.AND P0, PT, R2, 0x1, PT ;  /* 0x000000010200780c */ /* 0x000fc80003f05270 */
[----:B----4-:R-:W-:-:S04]  /*1450*/  SHF.R.U32.HI R6, RZ, R6, R3 ;  /* 0x00000006ff067219 */ /* 0x010fc80000011603 */
[----:B------:R-:W-:Y:S02]  /*1460*/  SEL R3, R155, R6, !P0 ;  /* 0x000000069b037207 */ /* 0x000fe40004000000 */
[----:B---3--:R-:W-:-:S04]  /*1470*/  ISETP.NE.AND P1, PT, R8, 0x1, PT ;  /* 0x000000010800780c */ /* 0x008fc80003f25270 */
[----:B------:R-:W-:-:S05]  /*1480*/  SEL R4, R165, R4, !P1 ;  /* 0x00000004a5047207 */ /* 0x000fca0004800000 */
[----:B------:R-:W-:Y:S02]  /*1490*/  IMAD.IADD R5, R3, 0x1, -R4 ;  /* 0x0000000103057824 */ /* 0x000fe400078e0a04 */
[----:B------:R-:W-:Y:S02]  /*14a0*/  IMAD.IADD R3, R4, 0x1, -R3 ;  /* 0x0000000104037824 */ /* 0x000fe400078e0a03 */
[----:B------:R-:W-:Y:S02]  /*14b0*/  IMAD R165, R5, R8, R165 ;  /* 0x0000000805a57224 */ /* 0x000fe400078e02a5 */
[----:B------:R-:W-:-:S07]  /*14c0*/  IMAD R155, R3, R2, R155 ;  /* 0x00000002039b7224 */ /* 0x000fce00078e029b */
.L_x_17:
[----:B------:R-:W-:Y:S01]  /*14d0*/  BAR.SYNC.DEFER_BLOCKING 0x0 ;  /* 0x0000000000007b1d */ /* 0x000fe20000010000 */
[----:B------:R-:W-:Y:S01]  /*14e0*/  UISETP.NE.AND UP1, UPT, UR8, 0x2, UPT ;  /* 0x000000020800788c */ /* 0x000fe2000bf25270 */
[----:B------:R-:W-:Y:S02]  /*14f0*/  ISETP.NE.OR P5, PT, R0, 0x2, !P5 ;  /* 0x000000020000780c */ /* 0x000fe40006fa5670 */
[----:B------:R-:W-:-:S06]  /*1500*/  LOP3.LUT R2, R166, 0x1f, RZ, 0xc0, !PT ;  /* 0x0000001fa6027812 */ /* 0x000fcc00078ec0ff */
[----:B------:R-:W-:Y:S05]  /*1510*/  BRA.U UP1, `(.L_x_18) ;  /* 0x0000001901307547 */ /* 0x000fea000b800000 */
[----:B------:R-:W1:Y:S01]  /*1520*/  LDCU UR13, c[0x0][0x38c] ;  /* 0x00007180ff0d77ac */ /* 0x000e620008000800 */
[----:B------:R-:W2:Y:S01]  /*1530*/  LDC R9, c[0x0][0x370] ;  /* 0x0000dc00ff097b82 */ /* 0x000ea20000000800 */
[----:B------:R-:W-:Y:S01]  /*1540*/  PLOP3.LUT P1, PT, PT, PT, UP2, 0x80, 0x8 ;  /* 0x000000000008781c */ /* 0x000fe20003f2f028 */
[----:B------:R-:W-:Y:S01]  /*1550*/  IMAD.MOV.U32 R15, RZ, RZ, 0x1 ;  /* 0x00000001ff0f7424 */ /* 0x000fe200078e00ff */
[----:B------:R-:W-:Y:S01]  /*1560*/  ISETP.EQ.OR P4, PT, R2, RZ, P5 ;  /* 0x000000ff0200720c */ /* 0x000fe20002f82670 */
[----:B------:R-:W-:Y:S01]  /*1570*/  IMAD.MOV.U32 R14, RZ, RZ, RZ ;  /* 0x000000ffff0e7224 */ /* 0x000fe200078e00ff */
[----:B------:R-:W-:Y:S02]  /*1580*/  PLOP3.LUT P1, PT, P1, PT, PT, 0x8, 0x80 ;  /* 0x000000000080781c */ /* 0x000fe40000f2e170 */
[----:B------:R-:W-:Y:S01]  /*1590*/  CS2R R12, SRZ ;  /* 0x00000000000c7805 */ /* 0x000fe2000001ff00 */
[----:B------:R-:W-:Y:S01]  /*15a0*/  IMAD.MOV.U32 R10, RZ, RZ, 0x1 ;  /* 0x00000001ff0a7424 */ /* 0x000fe200078e00ff */
[----:B------:R-:W4:Y:S01]  /*15b0*/  LDC R0, c[0x0][0x374] ;  /* 0x0000dd00ff007b82 */ /* 0x000f220000000800 */
[----:B------:R-:W2:Y:S01]  /*15c0*/  LDCU.64 UR22, c[0x0][0x348] ;  /* 0x00006900ff1677ac */ /* 0x000ea20008000a00 */
[----:B------:R-:W-:Y:S01]  /*15d0*/  UMOV UR6, URZ ;  /* 0x000000ff00067c82 */ /* 0x000fe20008000000 */
[----:B-1----:R-:W-:-:S04]  /*15e0*/  UIADD3 UR5, UPT, UPT, UR13, 0x3f, URZ ;  /* 0x0000003f0d057890 */ /* 0x002fc8000fffe0ff */
[----:B------:R-:W-:-:S04]  /*15f0*/  USHF.R.S32.HI UR4, URZ, 0x1f, UR5 ;  /* 0x0000001fff047899 */ /* 0x000fc80008011405 */
[----:B------:R-:W-:-:S04]  /*1600*/  ULEA.HI UR4, UR4, UR5, URZ, 0x6 ;  /* 0x0000000504047291 */ /* 0x000fc8000f8f30ff */
[----:B------:R-:W-:Y:S02]  /*1610*/  USHF.R.S32.HI UR15, URZ, 0x6, UR4 ;  /* 0x00000006ff0f7899 */ /* 0x000fe40008011404 */
[----:B------:R-:W-:Y:S02]  /*1620*/  UIADD3 UR4, UPT, UPT, UR13, -0x1, URZ ;  /* 0xffffffff0d047890 */ /* 0x000fe4000fffe0ff */
[----:B------:R-:W-:Y:S02]  /*1630*/  UISETP.LT.U32.AND UP0, UPT, UR15, 0x11, UPT ;  /* 0x000000110f00788c */ /* 0x000fe4000bf01070 */
[----:B------:R-:W-:Y:S02]  /*1640*/  UISETP.GE.U32.AND UP1, UPT, UR4, -0x7f, UPT ;  /* 0xffffff810400788c */ /* 0x000fe4000bf26070 */
[----:B------:R-:W-:Y:S02]  /*1650*/  USEL UR14, UR15, 0x11, UP0 ;  /* 0x000000110f0e7887 */ /* 0x000fe40008000000 */
[----:B------:R-:W-:-:S02]  /*1660*/  UIADD3 UR13, UPT, UPT, UR13, 0x7e, URZ ;  /* 0x0000007e0d0d7890 */ /* 0x000fc4000fffe0ff */
[----:B------:R-:W-:Y:S02]  /*1670*/  UIADD3 UR5, UPT, UPT, UR14, -0x1, URZ ;  /* 0xffffffff0e057890 */ /* 0x000fe4000fffe0ff */
[----:B------:R-:W-:-:S03]  /*1680*/  UIADD3 UR7, UPT, UPT, UR15, -UR14, URZ ;  /* 0x8000000e0f077290 */ /* 0x000fc6000fffe0ff */
[----:B------:R-:W-:-:S04]  /*1690*/  @UP1 UIADD3 UR5, UPT, UPT, UR14, URZ, URZ ;  /* 0x000000ff0e051290 */ /* 0x000fc8000fffe0ff */
[----:B--2---:R-:W-:-:S12]  /*16a0*/  UIADD3 UR5, UPT, UPT, UR5, 0x1, URZ ;  /* 0x0000000105057890 */ /* 0x004fd8000fffe0ff */
.L_x_36:
[----:B------:R-:W-:Y:S01]  /*16b0*/  UISETP.NE.AND UP0, UPT, UR37, URZ, UPT ;  /* 0x000000ff2500728c */ /* 0x000fe2000bf05270 */
[----:B------:R-:W1:Y:S08]  /*16c0*/  S2UR UR37, SR_CgaCtaId ;  /* 0x00000000002579c3 */ /* 0x000e700000008800 */
[----:B------:R-:W-:Y:S05]  /*16d0*/  BRA.U UP0, `(.L_x_19) ;  /* 0x0000000100347547 */ /* 0x000fea000b800000 */
[----:B------:R-:W2:Y:S01]  /*16e0*/  S2R R2, SR_CgaCtaId ;  /* 0x0000000000027919 */ /* 0x000ea20000008800 */
[----:B------:R-:W-:-:S04]  /*16f0*/  MOV R3, 0x400 ;  /* 0x0000040000037802 */ /* 0x000fc80000000f00 */
[----:B--2---:R-:W-:Y:S02]  /*1700*/  LEA R3, R2, R3, 0x18 ;  /* 0x0000000302037211 */ /* 0x004fe400078ec0ff */
[----:B------:R-:W-:-:S03]  /*1710*/  SHF.L.U32 R2, R10, 0x1f, RZ ;  /* 0x0000001f0a027819 */ /* 0x000fc600000006ff */
[----:B------:R-:W-:-:S04]  /*1720*/  IMAD R3, R12, 0x8, R3 ;  /* 0x000000080c037824 */ /* 0x000fc800078e0203 */
[----:B------:R-:W2:Y:S02]  /*1730*/  SYNCS.PHASECHK.TRANS64.TRYWAIT P0, [R3+URZ+0x1a0], R2 ;  /* 0x0001a002030075a7 */ /* 0x000ea400080011ff */
[----:B--2---:R-:W-:Y:S05]  /*1740*/  @!P0 BRA `(.L_x_20) ;  /* 0x00000058008c8947 */ /* 0x004fea0003800000 */
.L_x_109:
[----:B------:R-:W-:Y:S01]  /*1750*/  VIADD R12, R12, 0x1 ;  /* 0x000000010c0c7836 */ /* 0x000fe20000000000 */
[----:B------:R2:W-:Y:S04]  /*1760*/  SYNCS.ARRIVE.TRANS64.A1T0 RZ, [R3+URZ+0x190], RZ ;  /* 0x000190ff03ff79a7 */ /* 0x0005e800081000ff */
[----:B------:R-:W-:-:S04]  /*1770*/  ISETP.NE.AND P0, PT, R12, 0x2, PT ;  /* 0x000000020c00780c */ /* 0x000fc80003f05270 */
[----:B------:R-:W-:Y:S02]  /*1780*/  SEL R12, R12, RZ, P0 ;  /* 0x000000ff0c0c7207 */ /* 0x000fe40000000000 */
[----:B--2---:R-:W-:-:S04]  /*1790*/  SEL R3, RZ, 0x1, P0 ;  /* 0x00000001ff037807 */ /* 0x004fc80000000000 */
[----:B------:R-:W-:-:S07]  /*17a0*/  LOP3.LUT R10, R10, R3, RZ, 0x3c, !PT ;  /* 0x000000030a0a7212 */ /* 0x000fce00078e3cff */
.L_x_19:
[----:B------:R-:W-:Y:S01]  /*17b0*/  UMOV UR4, 0x400 ;  /* 0x0000040000047882 */ /* 0x000fe20000000000 */
[----:B------:R-:W-:Y:S01]  /*17c0*/  SHF.L.U32 R2, R15, 0x1f, RZ ;  /* 0x0000001f0f027819 */ /* 0x000fe200000006ff */
[----:B-1----:R-:W-:Y:S01]  /*17d0*/  ULEA UR4, UR37, UR4, 0x18 ;  /* 0x0000000425047291 */ /* 0x002fe2000f8ec0ff */
[----:B------:R-:W-:Y:S01]  /*17e0*/  R2UR UR35, R165 ;  /* 0x00000000a52372ca */ /* 0x000fe200000e0000 */
[----:B------:R-:W-:Y:S01]  /*17f0*/  UISETP.GE.U32.AND UP0, UPT, UR13, 0x7f, UPT ;  /* 0x0000007f0d00788c */ /* 0x000fe2000bf06070 */
[----:B------:R-:W-:Y:S01]  /*1800*/  R2UR UR11, R155 ;  /* 0x000000009b0b72ca */ /* 0x000fe200000e0000 */
[----:B------:R-:W-:Y:S01]  /*1810*/  ULEA UR8, UR6, UR4, 0x3 ;  /* 0x0000000406087291 */ /* 0x000fe2000f8e18ff */
[----:B------:R-:W-:-:S08]  /*1820*/  UMOV UR24, URZ ;  /* 0x000000ff00187c82 */ /* 0x000fd00008000000 */
[----:B------:R1:W2:Y:S01]  /*1830*/  SYNCS.PHASECHK.TRANS64.TRYWAIT P0, [UR8+0x88], R2 ;  /* 0x00008802ff0075a7 */ /* 0x0002a20008001108 */
[----:B------:R-:W-:Y:S02]  /*1840*/  USHF.L.U32 UR35, UR35, 0x7, URZ ;  /* 0x0000000723237899 */ /* 0x000fe400080006ff */
[----:B------:R-:W-:Y:S01]  /*1850*/  USHF.L.U32 UR11, UR11, 0x6, URZ ;  /* 0x000000060b0b7899 */ /* 0x000fe200080006ff */
[----:B------:R-:W-:Y:S11]  /*1860*/  BRA.U !UP0, `(.L_x_21) ;  /* 0x0000000108a87547 */ /* 0x000ff6000b800000 */
[----:B------:R-:W-:Y:S01]  /*1870*/  UMOV UR16, URZ ;  /* 0x000000ff00107c82 */ /* 0x000fe20008000000 */
[----:B------:R-:W-:-:S05]  /*1880*/  UMOV UR17, UR6 ;  /* 0x0000000600117c82 */ /* 0x000fca0008000000 */
.L_x_26:
[----:B-1----:R-:W-:Y:S01]  /*1890*/  ULEA UR33, UR17, UR4, 0x3 ;  /* 0x0000000411217291 */ /* 0x002fe2000f8e18ff */
[----:B--2---:R-:W-:Y:S01]  /*18a0*/  @!P5 MOV R3, 0x3000 ;  /* 0x000030000003d802 */ /* 0x004fe20000000f00 */
[----:B--2---:R-:W-:Y:S10]  /*18b0*/  @P0 BRA `(.L_x_22) ;  /* 0x00000000000c0947 */ /* 0x004ff40003800000 */
[----:B------:R-:W-:-:S04]  /*18c0*/  SHF.L.U32 R5, R15, 0x1f, RZ ;  /* 0x0000001f0f057819 */ /* 0x000fc800000006ff */
[----:B------:R-:W2:Y:S02]  /*18d0*/  SYNCS.PHASECHK.TRANS64.TRYWAIT P0, [UR33+0x88], R5 ;  /* 0x00008805ff0075a7 */ /* 0x000ea40008001121 */
[----:B--2---:R-:W-:Y:S05]  /*18e0*/  @!P0 BRA `(.L_x_23) ;  /* 0x0000005800388947 */ /* 0x004fea0003800000 */
.L_x_22:
[----:B------:R2:W-:Y:S01]  /*18f0*/  @!P5 SYNCS.ARRIVE.TRANS64 RZ, [UR33], R3 ;  /* 0x00000003ffffd9a7 */ /* 0x0005e20008000021 */
[----:B------:R-:W-:Y:S04]  /*1900*/  BSSY.RECONVERGENT B0, `(.L_x_24) ;  /* 0x0000003000007945 */ /* 0x000fe80003800200 */
[----:B------:R-:W-:Y:S05]  /*1910*/  @P4 BRA `(.L_x_25) ;  /* 0x0000000000044947 */ /* 0x000fea0003800000 */
[----:B------:R-:W-:Y:S05]  /*1920*/  BPT.TRAP 0x1 ;  /* 0x000000040000795c */ /* 0x000fea0000300000 */
.L_x_25:
[----:B------:R-:W-:Y:S05]  /*1930*/  BSYNC.RECONVERGENT B0 ;  /* 0x0000000000007941 */ /* 0x000fea0003800200 */
.L_x_24:
[----:B------:R-:W-:Y:S02]  /*1940*/  UIADD3 UR6, UPT, UPT, UR17, 0x1, URZ ;  /* 0x0000000111067890 */ /* 0x000fe4000fffe0ff */
[----:B------:R-:W-:Y:S02]  /*1950*/  ULEA UR32, UR17, UR4, 0xd ;  /* 0x0000000411207291 */ /* 0x000fe4000f8e68ff */
[----:B------:R-:W-:Y:S02]  /*1960*/  UISETP.NE.AND UP0, UPT, UR6, 0x11, UPT ;  /* 0x000000110600788c */ /* 0x000fe4000bf05270 */
[----:B------:R-:W-:Y:S02]  /*1970*/  UIADD3 UR26, UP1, UPT, UR22, 0x80, URZ ;  /* 0x00000080161a7890 */ /* 0x000fe4000ff3e0ff */
[----:B------:R-:W-:Y:S02]  /*1980*/  USEL UR9, URZ, 0x1, UP0 ;  /* 0x00000001ff097887 */ /* 0x000fe40008000000 */
[----:B------:R-:W-:-:S02]  /*1990*/  USEL UR6, UR6, URZ, UP0 ;  /* 0x000000ff06067287 */ /* 0x000fc40008000000 */
[----:B------:R-:W-:Y:S02]  /*19a0*/  UIADD3 UR20, UP0, UPT, UR22, 0x180, URZ ;  /* 0x0000018016147890 */ /* 0x000fe4000ff1e0ff */
[----:B------:R-:W-:Y:S01]  /*19b0*/  ULEA UR8, UR6, UR4, 0x3 ;  /* 0x0000000406087291 */ /* 0x000fe2000f8e18ff */
[----:B------:R-:W-:Y:S01]  /*19c0*/  LOP3.LUT R15, R15, UR9, RZ, 0x3c, !PT ;  /* 0x000000090f0f7c12 */ /* 0x000fe2000f8e3cff */
[----:B------:R-:W-:Y:S02]  /*19d0*/  USHF.L.U32 UR34, UR16, 0x6, URZ ;  /* 0x0000000610227899 */ /* 0x000fe400080006ff */
[----:B------:R-:W-:Y:S01]  /*19e0*/  UIADD3.X UR27, UPT, UPT, URZ, UR23, URZ, UP1, !UPT ;  /* 0x00000017ff1b7290 */ /* 0x000fe20008ffe4ff */
[----:B-1----:R-:W-:Y:S01]  /*19f0*/  SHF.L.U32 R2, R15, 0x1f, RZ ;  /* 0x0000001f0f027819 */ /* 0x002fe200000006ff */
[----:B------:R-:W-:Y:S02]  /*1a00*/  UIADD3 UR32, UPT, UPT, UR32, 0x4400, URZ ;  /* 0x0000440020207890 */ /* 0x000fe4000fffe0ff */
[----:B------:R-:W-:Y:S01]  /*1a10*/  UIADD3.X UR21, UPT, UPT, URZ, UR23, URZ, UP0, !UPT ;  /* 0x00000017ff157290 */ /* 0x000fe200087fe4ff */
[----:B------:R1:W1:Y:S01]  /*1a20*/  SYNCS.PHASECHK.TRANS64.TRYWAIT P0, [UR8+0x88], R2 ;  /* 0x00008802ff0075a7 */ /* 0x0002620008001108 */
[----:B------:R-:W-:Y:S01]  /*1a30*/  ULEA UR8, UR17, UR4, 0xc ;  /* 0x0000000411087291 */ /* 0x000fe2000f8e60ff */
[----:B------:R-:W-:Y:S01]  /*1a40*/  UMOV UR18, 0x0 ;  /* 0x0000000000127882 */ /* 0x000fe20000000000 */
[----:B------:R-:W-:-:S02]  /*1a50*/  UMOV UR19, 0x10000000 ;  /* 0x1000000000137882 */ /* 0x000fc40000000000 */
[----:B------:R-:W-:Y:S01]  /*1a60*/  UIADD3 UR8, UPT, UPT, UR8, 0x26400, URZ ;  /* 0x0002640008087890 */ /* 0x000fe2000fffe0ff */
[----:B------:R1:W-:Y:S01]  /*1a70*/  UTMALDG.3D [UR32], [UR26], desc[UR18] ;  /* 0x000012201a0075b4 */ /* 0x0003e20008011000 */
[----:B------:R-:W-:Y:S01]  /*1a80*/  UMOV UR12, UR36 ;  /* 0x00000024000c7c82 */ /* 0x000fe20008000000 */
[----:B------:R-:W-:Y:S01]  /*1a90*/  UMOV UR9, UR33 ;  /* 0x0000002100097c82 */ /* 0x000fe20008000000 */
[----:B------:R-:W-:Y:S01]  /*1aa0*/  UMOV UR10, UR34 ;  /* 0x00000022000a7c82 */ /* 0x000fe20008000000 */
[----:B------:R-:W-:Y:S01]  /*1ab0*/  UIADD3 UR16, UPT, UPT, UR16, 0x1, URZ ;  /* 0x0000000110107890 */ /* 0x000fe2000fffe0ff */
[----:B------:R-:W-:Y:S01]  /*1ac0*/  UMOV UR24, UR5 ;  /* 0x0000000500187c82 */ /* 0x000fe20008000000 */
[----:B------:R-:W-:Y:S02]  /*1ad0*/  UMOV UR17, UR6 ;  /* 0x0000000600117c82 */ /* 0x000fe40008000000 */
[----:B------:R1:W-:Y:S01]  /*1ae0*/  UTMALDG.3D [UR8], [UR20], desc[UR18] ;  /* 0x00001208140075b4 */ /* 0x0003e20008011000 */
[----:B------:R-:W-:-:S09]  /*1af0*/  UISETP.NE.AND UP0, UPT, UR16, UR5, UPT ;  /* 0x000000051000728c */ /* 0x000fd2000bf05270 */
[----:B------:R-:W-:Y:S05]  /*1b00*/  BRA.U UP0, `(.L_x_26) ;  /* 0xfffffffd00607547 */ /* 0x000fea000b83ffff */
.L_x_21:
[----:B-1----:R-:W-:Y:S01]  /*1b10*/  ULEA UR8, UR6, UR4, 0x3 ;  /* 0x0000000406087291 */ /* 0x002fe2000f8e18ff */
[----:B------:R-:W-:Y:S01]  /*1b20*/  SHF.L.U32 R2, R15, 0x1f, RZ ;  /* 0x0000001f0f027819 */ /* 0x000fe200000006ff */
[----:B------:R-:W-:Y:S01]  /*1b30*/  @!P1 SYNCS.ARRIVE.TRANS64.A1T0 RZ, [UR4+0x128], RZ ;  /* 0x000128ffffff99a7 */ /* 0x000fe20008100004 */
[----:B------:R-:W-:-:S06]  /*1b40*/  UISETP.GT.AND UP0, UPT, UR15, UR14, UPT ;  /* 0x0000000e0f00728c */ /* 0x000fcc000bf04270 */
[----:B--2---:R1:W2:Y:S03]  /*1b50*/  SYNCS.PHASECHK.TRANS64.TRYWAIT P0, [UR8+0x88], R2 ;  /* 0x00008802ff0075a7 */ /* 0x0042a60008001108 */
[----:B------:R-:W-:Y:S05]  /*1b60*/  BRA.U !UP0, `(.L_x_27) ;  /* 0x0000000108ac7547 */ /* 0x000fea000b800000 */
[----:B------:R-:W-:Y:S01]  /*1b70*/  UIADD3 UR21, UPT, UPT, UR7, UR24, URZ ;  /* 0x0000001807157290 */ /* 0x000fe2000fffe0ff */
[----:B------:R-:W-:-:S11]  /*1b80*/  UMOV UR25, UR6 ;  /* 0x0000000600197c82 */ /* 0x000fd60008000000 */
.L_x_32:
[----:B-1----:R-:W-:Y:S01]  /*1b90*/  ULEA UR17, UR25, UR4, 0x3 ;  /* 0x0000000419117291 */ /* 0x002fe2000f8e18ff */
[----:B--2---:R-:W-:Y:S01]  /*1ba0*/  @!P5 MOV R3, 0x3000 ;  /* 0x000030000003d802 */ /* 0x004fe20000000f00 */
[----:B--2---:R-:W-:Y:S10]  /*1bb0*/  @P0 BRA `(.L_x_28) ;  /* 0x00000000000c0947 */ /* 0x004ff40003800000 */
[----:B------:R-:W-:-:S04]  /*1bc0*/  SHF.L.U32 R5, R15, 0x1f, RZ ;  /* 0x0000001f0f057819 */ /* 0x000fc800000006ff */
[----:B------:R-:W2:Y:S02]  /*1bd0*/  SYNCS.PHASECHK.TRANS64.TRYWAIT P0, [UR17+0x88], R5 ;  /* 0x00008805ff0075a7 */ /* 0x000ea40008001111 */
[----:B--2---:R-:W-:Y:S05]  /*1be0*/  @!P0 BRA `(.L_x_29) ;  /* 0x0000005400908947 */ /* 0x004fea0003800000 */
.L_x_28:
[----:B------:R2:W-:Y:S01]  /*1bf0*/  @!P5 SYNCS.ARRIVE.TRANS64 RZ, [UR17], R3 ;  /* 0x00000003ffffd9a7 */ /* 0x0005e20008000011 */
[----:B------:R-:W-:Y:S04]  /*1c00*/  BSSY.RECONVERGENT B0, `(.L_x_30) ;  /* 0x0000003000007945 */ /* 0x000fe80003800200 */
[----:B------:R-:W-:Y:S05]  /*1c10*/  @P4 BRA `(.L_x_31) ;  /* 0x0000000000044947 */ /* 0x000fea0003800000 */
[----:B------:R-:W-:Y:S05]  /*1c20*/  BPT.TRAP 0x1 ;  /* 0x000000040000795c */ /* 0x000fea0000300000 */
.L_x_31:
[----:B------:R-:W-:Y:S05]  /*1c30*/  BSYNC.RECONVERGENT B0 ;  /* 0x0000000000007941 */ /* 0x000fea0003800200 */
.L_x_30:
        /* <DEDUP_REMOVED lines=10> */
[----:B------:R-:W-:Y:S01]  /*1ce0*/  UIADD3 UR16, UPT, UPT, UR16, 0x4400, URZ ;  /* 0x0000440010107890 */ /* 0x000fe2000fffe0ff */
[----:B-1----:R-:W-:Y:S01]  /*1cf0*/  SHF.L.U32 R2, R15, 0x1f, RZ ;  /* 0x0000001f0f027819 */ /* 0x002fe200000006ff */
[----:B------:R-:W-:Y:S02]  /*1d00*/  UIADD3.X UR31, UPT, UPT, URZ, UR23, URZ, UP1, !UPT ;  /* 0x00000017ff1f7290 */ /* 0x000fe40008ffe4ff */
[----:B------:R-:W-:Y:S01]  /*1d10*/  UIADD3.X UR29, UPT, UPT, URZ, UR23, URZ, UP0, !UPT ;  /* 0x00000017ff1d7290 */ /* 0x000fe200087fe4ff */
[----:B------:R1:W1:Y:S01]  /*1d20*/  SYNCS.PHASECHK.TRANS64.TRYWAIT P0, [UR8+0x88], R2 ;  /* 0x00008802ff0075a7 */ /* 0x0002620008001108 */
[----:B------:R-:W-:Y:S01]  /*1d30*/  ULEA UR8, UR25, UR4, 0xc ;  /* 0x0000000419087291 */ /* 0x000fe2000f8e60ff */
[----:B------:R-:W-:Y:S01]  /*1d40*/  UMOV UR26, 0x0 ;  /* 0x00000000001a7882 */ /* 0x000fe20000000000 */
[----:B------:R-:W-:-:S02]  /*1d50*/  UMOV UR27, 0x10000000 ;  /* 0x10000000001b7882 */ /* 0x000fc40000000000 */
[----:B------:R-:W-:Y:S01]  /*1d60*/  UIADD3 UR8, UPT, UPT, UR8, 0x26400, URZ ;  /* 0x0002640008087890 */ /* 0x000fe2000fffe0ff */
[----:B------:R-:W-:Y:S01]  /*1d70*/  UMOV UR19, UR35 ;  /* 0x0000002300137c82 */ /* 0x000fe20008000000 */
[----:B------:R-:W-:Y:S01]  /*1d80*/  UMOV UR20, UR36 ;  /* 0x0000002400147c82 */ /* 0x000fe20008000000 */
[----:B------:R-:W-:Y:S01]  /*1d90*/  UMOV UR12, UR36 ;  /* 0x00000024000c7c82 */ /* 0x000fe20008000000 */
[----:B------:R-:W-:Y:S01]  /*1da0*/  UMOV UR9, UR17 ;  /* 0x0000001100097c82 */ /* 0x000fe20008000000 */
[----:B------:R-:W-:Y:S01]  /*1db0*/  UMOV UR10, UR18 ;  /* 0x00000012000a7c82 */ /* 0x000fe20008000000 */
[----:B------:R1:W-:Y:S01]  /*1dc0*/  UTMALDG.3D [UR16], [UR30], desc[UR26] ;  /* 0x00001a101e0075b4 */ /* 0x0003e20008011000 */
[----:B------:R-:W-:Y:S01]  /*1dd0*/  UIADD3 UR24, UPT, UPT, UR24, 0x1, URZ ;  /* 0x0000000118187890 */ /* 0x000fe2000fffe0ff */
[----:B------:R-:W-:-:S03]  /*1de0*/  UMOV UR25, UR6 ;  /* 0x0000000600197c82 */ /* 0x000fc60008000000 */
[----:B------:R-:W-:Y:S01]  /*1df0*/  UISETP.NE.AND UP0, UPT, UR24, UR21, UPT ;  /* 0x000000151800728c */ /* 0x000fe2000bf05270 */
[----:B------:R1:W-:Y:S08]  /*1e00*/  UTMALDG.3D [UR8], [UR28], desc[UR26] ;  /* 0x00001a081c0075b4 */ /* 0x0003f00008011000 */
[----:B------:R-:W-:Y:S05]  /*1e10*/  BRA.U UP0, `(.L_x_32) ;  /* 0xfffffffd005c7547 */ /* 0x000fea000b83ffff */
.L_x_27:
[C---:B-1----:R-:W-:Y:S01]  /*1e20*/  LEA R2, R14.reuse, UR4, 0x3 ;  /* 0x000000040e027c11 */ /* 0x042fe2000f8e18ff */
[----:B------:R-:W-:Y:S01]  /*1e30*/  NOP ;  /* 0x0000000000007918 */ /* 0x000fe20000000000 */
[----:B--2---:R-:W-:Y:S02]  /*1e40*/  SHF.L.U32 R3, R13, 0x1f, RZ ;  /* 0x0000001f0d037819 */ /* 0x004fe400000006ff */
[----:B------:R-:W-:Y:S02]  /*1e50*/  LEA R4, R14, UR4, 0x4 ;  /* 0x000000040e047c11 */ /* 0x000fe4000f8e20ff */
[----:B------:R-:W1:Y:S02]  /*1e60*/  SYNCS.PHASECHK.TRANS64.TRYWAIT P0, [R2+URZ+0x130], R3 ;  /* 0x00013003020075a7 */ /* 0x000e6400080011ff */
[----:B-1----:R-:W-:Y:S05]  /*1e70*/  @!P0 BRA `(.L_x_33) ;  /* 0x0000005400048947 */ /* 0x002fea0003800000 */
.L_x_112:
[----:B------:R-:W2:Y:S01]  /*1e80*/  LDS.128 R4, [R4+0x1c0] ;  /* 0x0001c00004047984 */ /* 0x000ea20000000c00 */
[----:B---3--:R-:W-:Y:S01]  /*1e90*/  ISETP.GE.AND P0, PT, R72, 0x1, PT ;  /* 0x000000014800780c */ /* 0x008fe20003f06270 */
[----:B-1----:R-:W-:Y:S01]  /*1ea0*/  VIADD R2, R2, 0x140 ;  /* 0x0000014002027836 */ /* 0x002fe20000000000 */
[----:B------:R-:W-:Y:S01]  /*1eb0*/  @!PT LDS RZ, [RZ] ;  /* 0x00000000fffff984 */ /* 0x000fe20000000800 */
[----:B------:R-:W-:Y:S01]  /*1ec0*/  @!PT LDS RZ, [RZ] ;  /* 0x00000000fffff984 */ /* 0x000fe20000000800 */
[----:B------:R-:W-:Y:S01]  /*1ed0*/  @!PT LDS RZ, [RZ] ;  /* 0x00000000fffff984 */ /* 0x000fe20000000800 */
[----:B------:R-:W-:Y:S01]  /*1ee0*/  @!PT LDS RZ, [RZ] ;  /* 0x00000000fffff984 */ /* 0x000fe20000000800 */
[----:B------:R1:W-:Y:S06]  /*1ef0*/  MEMBAR.ALL.CTA ;  /* 0x0000000000007992 */ /* 0x0003ec0000008000 */
[----:B-1----:R-:W1:Y:S01]  /*1f00*/  FENCE.VIEW.ASYNC.S ;  /* 0x00000000000073c6 */ /* 0x002e620000000000 */
[----:B------:R-:W-:-:S04]  /*1f10*/  PRMT R2, RZ, 0x654, R2 ;  /* 0x00000654ff027816 */ /* 0x000fc80000000002 */
[----:B-1----:R1:W-:Y:S01]  /*1f20*/  SYNCS.ARRIVE.TRANS64.RED.A1T0 RZ, [R2+URZ], RZ ;  /* 0x000000ff02ff79a7 */ /* 0x0023e200081004ff */
[----:B--2---:R-:W-:-:S13]  /*1f30*/  LOP3.LUT P2, RZ, R6, 0x1, RZ, 0xc0, !PT ;  /* 0x0000000106ff7812 */ /* 0x004fda000784c0ff */
[----:B------:R-:W-:Y:S01]  /*1f40*/  @P2 SHF.R.U32.HI R3, RZ, 0x10, R5 ;  /* 0x00000010ff032819 */ /* 0x000fe20000011605 */
[----:B------:R-:W-:Y:S01]  /*1f50*/  VOTEU.ANY UP0, P2 ;  /* 0x0000000000ff7886 */ /* 0x000fe20001000100 */
[----:B------:R-:W-:Y:S02]  /*1f60*/  @P2 MOV R11, R4 ;  /* 0x00000004000b2202 */ /* 0x000fe40000000f00 */
[----:B------:R-:W-:Y:S02]  /*1f70*/  @P2 R2UR.BROADCAST UR8, R3 ;  /* 0x00000000030822ca */ /* 0x000fe400008e0000 */
[----:B------:R-:W-:-:S11]  /*1f80*/  @P2 LOP3.LUT R8, R5, 0xffff, RZ, 0xc0, !PT ;  /* 0x0000ffff05082812 */ /* 0x000fd600078ec0ff */
[----:B------:R-:W-:Y:S01]  /*1f90*/  @UP0 UMOV UR36, UR8 ;  /* 0x0000000800240c82 */ /* 0x000fe20008000000 */
[----:B-1----:R-:W-:Y:S05]  /*1fa0*/  @!P0 BRA `(.L_x_34) ;  /* 0x0000000000b88947 */ /* 0x002fea0003800000 */
[----:B------:R-:W4:Y:S01]  /*1fb0*/  LDC.64 R4, c[0x0][0xb18] ;  /* 0x0002c600ff047b82 */ /* 0x000f220000000a00 */
[----:B------:R-:W-:-:S07]  /*1fc0*/  ISETP.NE.AND P3, PT, R72, 0x1, PT ;  /* 0x000000014800780c */ /* 0x000fce0003f65270 */
[----:B------:R-:W1:Y:S08]  /*1fd0*/  LDC.64 R6, c[0x0][0xb10] ;  /* 0x0002c400ff067b82 */ /* 0x000e700000000a00 */
[----:B------:R-:W2:Y:S08]  /*1fe0*/  LDC R16, c[0x0][0xb20] ;  /* 0x0002c800ff107b82 */ /* 0x000eb00000000800 */
[----:B------:R-:W3:Y:S01]  /*1ff0*/  LDC R18, c[0x0][0xb0c] ;  /* 0x0002c300ff127b82 */ /* 0x000ee20000000800 */
[----:B----4-:R-:W-:Y:S01]  /*2000*/  IMAD.HI.U32 R17, R0, R5, RZ ;  /* 0x0000000500117227 */ /* 0x010fe200078e00ff */
[----:B------:R-:W-:-:S03]  /*2010*/  ISETP.NE.AND P0, PT, R4, 0x1, PT ;  /* 0x000000010400780c */ /* 0x000fc60003f05270 */
[----:B------:R-:W-:-:S03]  /*2020*/  IMAD.HI.U32 R5, R8, R5, RZ ;  /* 0x0000000508057227 */ /* 0x000fc600078e00ff */
[----:B------:R-:W4:Y:S01]  /*2030*/  LDC.64 R2, c[0x0][0xb28] ;  /* 0x0002ca00ff027b82 */ /* 0x000f220000000a00 */
[----:B-1----:R-:W-:-:S04]  /*2040*/  IMAD.HI.U32 R20, R9, R6, RZ ;  /* 0x0000000609147227 */ /* 0x002fc800078e00ff */
[----:B------:R-:W-:Y:S01]  /*2050*/  IMAD.HI.U32 R22, R11, R6, RZ ;  /* 0x000000060b167227 */ /* 0x000fe200078e00ff */
[----:B------:R-:W-:Y:S02]  /*2060*/  SHF.R.U32.HI R20, RZ, R7, R20 ;  /* 0x00000007ff147219 */ /* 0x000fe40000011614 */
[-C--:B--2---:R-:W-:Y:S02]  /*2070*/  SHF.R.U32.HI R17, RZ, R16.reuse, R17 ;  /* 0x00000010ff117219 */ /* 0x084fe40000011611 */
[----:B------:R-:W-:Y:S02]  /*2080*/  SHF.R.U32.HI R5, RZ, R16, R5 ;  /* 0x00000010ff057219 */ /* 0x000fe40000011605 */
[----:B------:R-:W-:Y:S02]  /*2090*/  SEL R17, R0, R17, !P0 ;  /* 0x0000001100117207 */ /* 0x000fe40004000000 */
[----:B------:R-:W-:Y:S02]  /*20a0*/  SHF.R.U32.HI R22, RZ, R7, R22 ;  /* 0x00000007ff167219 */ /* 0x000fe40000011616 */
[----:B---3--:R-:W-:-:S02]  /*20b0*/  ISETP.NE.AND P1, PT, R18, 0x1, PT ;  /* 0x000000011200780c */ /* 0x008fc40003f25270 */
[----:B------:R-:W-:Y:S02]  /*20c0*/  SEL R5, R8, R5, !P0 ;  /* 0x0000000508057207 */ /* 0x000fe40004000000 */
[----:B------:R-:W-:Y:S02]  /*20d0*/  SEL R19, R9, R20, !P1 ;  /* 0x0000001409137207 */ /* 0x000fe40004800000 */
[----:B------:R-:W-:Y:S01]  /*20e0*/  SEL R7, R11, R22, !P1 ;  /* 0x000000160b077207 */ /* 0x000fe20004800000 */
[----:B----4-:R-:W-:-:S04]  /*20f0*/  IMAD.HI.U32 R20, R17, R2, RZ ;  /* 0x0000000211147227 */ /* 0x010fc800078e00ff */
[----:B------:R-:W-:Y:S01]  /*2100*/  IMAD.HI.U32 R6, R19, R2, RZ ;  /* 0x0000000213067227 */ /* 0x000fe200078e00ff */
[----:B------:R-:W-:-:S04]  /*2110*/  @P3 SHF.R.U32.HI R17, RZ, R3, R20 ;  /* 0x00000003ff113219 */ /* 0x000fc80000011614 */
[----:B------:R-:W-:Y:S01]  /*2120*/  @P3 SHF.R.U32.HI R19, RZ, R3, R6 ;  /* 0x00000003ff133219 */ /* 0x000fe20000011606 */
[----:B------:R-:W-:-:S04]  /*2130*/  IMAD R17, R72, R17, RZ ;  /* 0x0000001148117224 */ /* 0x000fc800078e02ff */
[----:B------:R-:W-:Y:S01]  /*2140*/  IMAD R6, R72, R19, RZ ;  /* 0x0000001348067224 */ /* 0x000fe200078e02ff */
[C---:B------:R-:W-:Y:S02]  /*2150*/  ISETP.GE.AND P0, PT, R5.reuse, R17, PT ;  /* 0x000000110500720c */ /* 0x040fe40003f06270 */
[----:B------:R-:W-:Y:S02]  /*2160*/  IADD3 R17, PT, PT, -R5, RZ, RZ ;  /* 0x000000ff05117210 */ /* 0x000fe40007ffe1ff */
[----:B------:R-:W-:Y:S01]  /*2170*/  ISETP.GE.OR P0, PT, R7, R6, P0 ;  /* 0x000000060700720c */ /* 0x000fe20000706670 */
[----:B------:R-:W-:-:S04]  /*2180*/  IMAD.HI.U32 R6, R5, R2, RZ ;  /* 0x0000000205067227 */ /* 0x000fc800078e00ff */
[----:B------:R-:W-:Y:S01]  /*2190*/  IMAD R8, R4, R17, R8 ;  /* 0x0000001104087224 */ /* 0x000fe200078e0208 */
[----:B------:R-:W-:-:S04]  /*21a0*/  SHF.R.U32.HI R6, RZ, R3, R6 ;  /* 0x00000003ff067219 */ /* 0x000fc80000011606 */
[----:B------:R-:W-:-:S03]  /*21b0*/  SEL R6, R5, R6, !P3 ;  /* 0x0000000605067207 */ /* 0x000fc60005800000 */
[----:B------:R-:W-:-:S04]  /*21c0*/  @!P0 IMAD.HI.U32 R16, R7, R2, RZ ;  /* 0x0000000207108227 */ /* 0x000fc800078e00ff */
[----:B------:R-:W-:Y:S01]  /*21d0*/  IMAD.MOV R2, RZ, RZ, -R6 ;  /* 0x000000ffff027224 */ /* 0x000fe200078e0a06 */
[----:B------:R-:W-:-:S03]  /*21e0*/  @!P0 SHF.R.U32.HI R16, RZ, R3, R16 ;  /* 0x00000003ff108219 */ /* 0x000fc60000011610 */
[----:B------:R-:W-:Y:S01]  /*21f0*/  IMAD R2, R72, R2, R5 ;  /* 0x0000000248027224 */ /* 0x000fe200078e0205 */
[----:B------:R-:W-:-:S05]  /*2200*/  @!P0 SEL R3, R7, R16, !P3 ;  /* 0x0000001007038207 */ /* 0x000fca0005800000 */
[--C-:B------:R-:W-:Y:S02]  /*2210*/  @!P0 IMAD.IADD R6, R6, 0x1, -R3.reuse ;  /* 0x0000000106068824 */ /* 0x100fe400078e0a03 */
[----:B------:R-:W-:Y:S01]  /*2220*/  @!P0 IMAD R3, R2, R19, R3 ;  /* 0x0000001302038224 */ /* 0x000fe200078e0203 */
[----:B------:R-:W-:Y:S01]  /*2230*/  IADD3 R2, PT, PT, -R7, RZ, RZ ;  /* 0x000000ff07027210 */ /* 0x000fe20007ffe1ff */
[----:B------:R-:W-:Y:S02]  /*2240*/  @!P0 IMAD R5, R72, R6, R7 ;  /* 0x0000000648058224 */ /* 0x000fe400078e0207 */
[----:B------:R-:W-:Y:S02]  /*2250*/  @!P0 IMAD.MOV.U32 R7, RZ, RZ, R3 ;  /* 0x000000ffff078224 */ /* 0x000fe400078e0003 */
[----:B------:R-:W-:Y:S02]  /*2260*/  IMAD R2, R18, R2, R11 ;  /* 0x0000000212027224 */ /* 0x000fe400078e020b */
[----:B------:R-:W-:-:S02]  /*2270*/  IMAD R8, R5, R4, R8 ;  /* 0x0000000405087224 */ /* 0x000fc400078e0208 */
[----:B------:R-:W-:Y:S02]  /*2280*/  IMAD R11, R7, R18, R2 ;  /* 0x00000012070b7224 */ /* 0x000fe400078e0202 */
.L_x_34:
[----:B------:R-:W1:Y:S02]  /*2290*/  LDCU UR8, c[0x0][0xb30] ;  /* 0x00016600ff0877ac */ /* 0x000e640008000800 */
[----:B-1----:R-:W-:-:S09]  /*22a0*/  UISETP.NE.AND UP0, UPT, UR8, 0x1, UPT ;  /* 0x000000010800788c */ /* 0x002fd2000bf05270 */
[----:B------:R-:W-:Y:S05]  /*22b0*/  BRA.U UP0, `(.L_x_35) ;  /* 0x0000000100407547 */ /* 0x000fea000b800000 */
[----:B------:R-:W1:Y:S08]  /*22c0*/  LDC.64 R4, c[0x0][0xb10] ;  /* 0x0002c400ff047b82 */ /* 0x000e700000000a00 */
[----:B------:R-:W2:Y:S08]  /*22d0*/  LDC.64 R2, c[0x0][0xb18] ;  /* 0x0002c600ff027b82 */ /* 0x000eb00000000a00 */
[----:B------:R-:W3:Y:S08]  /*22e0*/  LDC R6, c[0x0][0xb20] ;  /* 0x0002c800ff067b82 */ /* 0x000ef00000000800 */
[----:B------:R-:W4:Y:S01]  /*22f0*/  LDC R16, c[0x0][0xb0c] ;  /* 0x0002c300ff107b82 */ /* 0x000f220000000800 */
[----:B-1----:R-:W-:-:S05]  /*2300*/  IMAD.HI.U32 R4, R11, R4, RZ ;  /* 0x000000040b047227 */ /* 0x002fca00078e00ff */
[----:B------:R-:W-:Y:S01]  /*2310*/  SHF.R.U32.HI R4, RZ, R5, R4 ;  /* 0x00000005ff047219 */ /* 0x000fe20000011604 */
[----:B--2---:R-:W-:Y:S01]  /*2320*/  IMAD.HI.U32 R3, R8, R3, RZ ;  /* 0x0000000308037227 */ /* 0x004fe200078e00ff */
[----:B------:R-:W-:-:S04]  /*2330*/  ISETP.NE.AND P0, PT, R2, 0x1, PT ;  /* 0x000000010200780c */ /* 0x000fc80003f05270 */
[----:B---3--:R-:W-:-:S04]  /*2340*/  SHF.R.U32.HI R3, RZ, R6, R3 ;  /* 0x00000006ff037219 */ /* 0x008fc80000011603 */
[----:B------:R-:W-:Y:S02]  /*2350*/  SEL R3, R8, R3, !P0 ;  /* 0x0000000308037207 */ /* 0x000fe40004000000 */
[----:B----4-:R-:W-:-:S04]  /*2360*/  ISETP.NE.AND P1, PT, R16, 0x1, PT ;  /* 0x000000011000780c */ /* 0x010fc80003f25270 */
[----:B------:R-:W-:-:S05]  /*2370*/  SEL R4, R11, R4, !P1 ;  /* 0x000000040b047207 */ /* 0x000fca0004800000 */
[----:B------:R-:W-:Y:S02]  /*2380*/  IMAD.IADD R5, R3, 0x1, -R4 ;  /* 0x0000000103057824 */ /* 0x000fe400078e0a04 */
[----:B------:R-:W-:Y:S02]  /*2390*/  IMAD.IADD R3, R4, 0x1, -R3 ;  /* 0x0000000104037824 */ /* 0x000fe400078e0a03 */
[----:B------:R-:W-:Y:S02]  /*23a0*/  IMAD R11, R5, R16, R11 ;  /* 0x00000010050b7224 */ /* 0x000fe400078e020b */
[----:B------:R-:W-:-:S07]  /*23b0*/  IMAD R8, R3, R2, R8 ;  /* 0x0000000203087224 */ /* 0x000fce00078e0208 */
.L_x_35:
[----:B------:R-:W-:Y:S01]  /*23c0*/  VIADD R14, R14, 0x1 ;  /* 0x000000010e0e7836 */ /* 0x000fe20000000000 */
[----:B------:R-:W-:Y:S01]  /*23d0*/  PLOP3.LUT P1, PT, PT, PT, PT, 0x80, 0x8 ;  /* 0x000000000008781c */ /* 0x000fe20003f2f070 */
[----:B------:R-:W-:Y:S02]  /*23e0*/  IMAD.IADD R165, R11, 0x1, R154 ;  /* 0x000000010ba57824 */ /* 0x000fe400078e029a */
[----:B------:R-:W-:Y:S01]  /*23f0*/  IMAD.IADD R155, R8, 0x1, R143 ;  /* 0x00000001089b7824 */ /* 0x000fe200078e028f */
[----:B------:R-:W-:-:S04]  /*2400*/  ISETP.NE.AND P0, PT, R14, 0x2, PT ;  /* 0x000000020e00780c */ /* 0x000fc80003f05270 */
[----:B------:R-:W-:Y:S02]  /*2410*/  SEL R2, RZ, 0x1, P0 ;  /* 0x00000001ff027807 */ /* 0x000fe40000000000 */
[----:B------:R-:W-:Y:S02]  /*2420*/  SEL R14, R14, RZ, P0 ;  /* 0x000000ff0e0e7207 */ /* 0x000fe40000000000 */
[----:B------:R-:W-:Y:S01]  /*2430*/  LOP3.LUT R13, R13, R2, RZ, 0x3c, !PT ;  /* 0x000000020d0d7212 */ /* 0x000fe200078e3cff */
[----:B------:R-:W-:Y:S06]  /*2440*/  @P2 BRA `(.L_x_36) ;  /* 0xfffffff000982947 */ /* 0x000fec000383ffff */
[----:B------:R-:W-:Y:S01]  /*2450*/  UIADD3 UR4, UPT, UPT, UR4, 0x88, URZ ;  /* 0x0000008804047890 */ /* 0x000fe2000fffe0ff */
[----:B------:R-:W-:-:S03]  /*2460*/  SHF.L.U32 R3, R15, 0x1f, RZ ;  /* 0x0000001f0f037819 */ /* 0x000fc600000006ff */
[----:B------:R-:W-:-:S09]  /*2470*/  ULEA UR5, UR6, UR4, 0x3 ;  /* 0x0000000406057291 */ /* 0x000fd2000f8e18ff */
[----:B------:R-:W1:Y:S02]  /*2480*/  SYNCS.PHASECHK.TRANS64.TRYWAIT P0, [UR5], R3 ;  /* 0x00000003ff0075a7 */ /* 0x000e640008001105 */
[----:B-1----:R-:W-:Y:S05]  /*2490*/  @!P0 BRA `(.L_x_37) ;  /* 0x0000004c00908947 */ /* 0x002fea0003800000 */
.L_x_114:
[----:B------:R-:W-:-:S04]  /*24a0*/  UIADD3 UR6, UPT, UPT, UR6, 0x1, URZ ;  /* 0x0000000106067890 */ /* 0x000fc8000fffe0ff */
[----:B------:R-:W-:-:S04]  /*24b0*/  UISETP.NE.AND UP0, UPT, UR6, 0x11, UPT ;  /* 0x000000110600788c */ /* 0x000fc8000bf05270 */
[----:B------:R-:W-:Y:S02]  /*24c0*/  USEL UR7, URZ, 0x1, UP0 ;  /* 0x00000001ff077887 */ /* 0x000fe40008000000 */
[----:B------:R-:W-:-:S04]  /*24d0*/  USEL UR6, UR6, URZ, UP0 ;  /* 0x000000ff06067287 */ /* 0x000fc80008000000 */
[----:B------:R-:W-:Y:S01]  /*24e0*/  ULEA UR5, UR6, UR4, 0x3 ;  /* 0x0000000406057291 */ /* 0x000fe2000f8e18ff */
[----:B------:R-:W-:-:S04]  /*24f0*/  LOP3.LUT R2, R15, UR7, RZ, 0x3c, !PT ;  /* 0x000000070f027c12 */ /* 0x000fc8000f8e3cff */
[----:B-1----:R-:W-:-:S04]  /*2500*/  SHF.L.U32 R3, R2, 0x1f, RZ ;  /* 0x0000001f02037819 */ /* 0x002fc800000006ff */
[----:B------:R-:W1:Y:S02]  /*2510*/  SYNCS.PHASECHK.TRANS64.TRYWAIT P0, [UR5], R3 ;  /* 0x00000003ff0075a7 */ /* 0x000e640008001105 */
[----:B-1----:R-:W-:Y:S05]  /*2520*/  @!P0 BRA `(.L_x_38) ;  /* 0x0000004c00848947 */ /* 0x002fea0003800000 */
.L_x_116:
        /* <DEDUP_REMOVED lines=9> */
.L_x_118:
        /* <DEDUP_REMOVED lines=9> */
.L_x_120:
        /* <DEDUP_REMOVED lines=9> */
.L_x_122:
        /* <DEDUP_REMOVED lines=9> */
.L_x_124:
        /* <DEDUP_REMOVED lines=9> */
.L_x_126:
        /* <DEDUP_REMOVED lines=9> */
.L_x_128:
        /* <DEDUP_REMOVED lines=9> */
.L_x_130:
        /* <DEDUP_REMOVED lines=9> */
.L_x_132:
        /* <DEDUP_REMOVED lines=9> */
.L_x_134:
        /* <DEDUP_REMOVED lines=9> */
.L_x_136:
        /* <DEDUP_REMOVED lines=9> */
.L_x_138:
        /* <DEDUP_REMOVED lines=9> */
.L_x_140:
        /* <DEDUP_REMOVED lines=9> */
.L_x_142:
        /* <DEDUP_REMOVED lines=9> */
.L_x_144:
[----:B------:R-:W-:-:S04]  /*2d10*/  UIADD3 UR6, UPT, UPT, UR6, 0x1, URZ ;  /* 0x0000000106067890 */ /* 0x000fc8000fffe0ff */
[----:B------:R-:W-:-:S04]  /*2d20*/  UISETP.NE.AND UP0, UPT, UR6, 0x11, UPT ;  /* 0x000000110600788c */ /* 0x000fc8000bf05270 */
[----:B------:R-:W-:Y:S02]  /*2d30*/  USEL UR5, URZ, 0x1, UP0 ;  /* 0x00000001ff057887 */ /* 0x000fe40008000000 */
[----:B------:R-:W-:-:S04]  /*2d40*/  USEL UR6, UR6, URZ, UP0 ;  /* 0x000000ff06067287 */ /* 0x000fc80008000000 */
[----:B------:R-:W-:Y:S01]  /*2d50*/  ULEA UR6, UR6, UR4, 0x3 ;  /* 0x0000000406067291 */ /* 0x000fe2000f8e18ff */
[----:B-1----:R-:W-:-:S04]  /*2d60*/  LOP3.LUT R3, R2, UR5, RZ, 0x3c, !PT ;  /* 0x0000000502037c12 */ /* 0x002fc8000f8e3cff */
[----:B------:R-:W-:Y:S01]  /*2d70*/  SHF.L.U32 R3, R3, 0x1f, RZ ;  /* 0x0000001f03037819 */ /* 0x000fe200000006ff */
[----:B----4-:R-:W-:-:S07]  /*2d80*/  IMAD.U32 R0, RZ, RZ, UR6 ;  /* 0x00000006ff007e24 */ /* 0x010fce000f8e00ff */
.L_x_53:
[----:B-1----:R1:W2:Y:S02]  /*2d90*/  SYNCS.PHASECHK.TRANS64.TRYWAIT P0, [R0+URZ], R3 ;  /* 0x00000003000075a7 */ /* 0x0022a400080011ff */
[----:B--2---:R-:W-:Y:S05]  /*2da0*/  @!P0 NANOSLEEP.SYNCS 0x989680 ;  /* 0x009896800000895d */ /* 0x004fea0003900000 */
[----:B------:R-:W2:Y:S02]  /*2db0*/  @!P0 SYNCS.PHASECHK.TRANS64 P0, [R0+URZ], R3 ;  /* 0x00000003000085a7 */ /* 0x000ea400080010ff */
[----:B--2---:R-:W-:Y:S05]  /*2dc0*/  @P0 EXIT ;  /* 0x000000000000094d */ /* 0x004fea0003800000 */
[----:B------:R-:W-:Y:S05]  /*2dd0*/  BRA `(.L_x_53) ;  /* 0xfffffffc00ec7947 */ /* 0x000fea000383ffff */
.L_x_18:
[----:B------:R-:W-:-:S04]  /*2de0*/  UISETP.NE.AND UP1, UPT, UR37, URZ, UPT ;  /* 0x000000ff2500728c */ /* 0x000fc8000bf25270 */
[----:B------:R-:W-:-:S09]  /*2df0*/  UISETP.NE.OR UP1, UPT, UR8, 0x1, UP1 ;  /* 0x000000010800788c */ /* 0x000fd20008f25670 */
[----:B------:R-:W-:Y:S05]  /*2e00*/  BRA.U UP1, `(.L_x_54) ;  /* 0x0000000501487547 */ /* 0x000fea000b800000 */
[----:B------:R-:W-:Y:S01]  /*2e10*/  ISETP.NE.AND P2, PT, R2, RZ, PT ;  /* 0x000000ff0200720c */ /* 0x000fe20003f45270 */
[----:B------:R-:W-:Y:S01]  /*2e20*/  IMAD.MOV.U32 R12, RZ, RZ, 0x1 ;  /* 0x00000001ff0c7424 */ /* 0x000fe200078e00ff */
[----:B------:R-:W-:Y:S02]  /*2e30*/  CS2R R10, SRZ ;  /* 0x00000000000a7805 */ /* 0x000fe4000001ff00 */
[----:B------:R-:W-:Y:S01]  /*2e40*/  CS2R R8, SRZ ;  /* 0x0000000000087805 */ /* 0x000fe2000001ff00 */
[----:B------:R-:W-:Y:S01]  /*2e50*/  UMOV UR4, 0x400 ;  /* 0x0000040000047882 */ /* 0x000fe20000000000 */
[----:B------:R-:W-:Y:S01]  /*2e60*/  UMOV UR6, URZ ;  /* 0x000000ff00067c82 */ /* 0x000fe20008000000 */
[----:B------:R-:W-:-:S12]  /*2e70*/  ULEA UR37, UR37, UR4, 0x18 ;  /* 0x0000000425257291 */ /* 0x000fd8000f8ec0ff */
.L_x_58:
[----:B------:R-:W-:Y:S02]  /*2e80*/  LEA R0, R8, UR37, 0x3 ;  /* 0x0000002508007c11 */ /* 0x000fe4000f8e18ff */
[----:B------:R-:W-:-:S03]  /*2e90*/  SHF.L.U32 R5, R9, 0x1f, RZ ;  /* 0x0000001f09057819 */ /* 0x000fc600000006ff */
[----:B------:R-:W-:Y:S01]  /*2ea0*/  VIADD R4, R0, 0x1a0 ;  /* 0x000001a000047836 */ /* 0x000fe20000000000 */
[----:B------:R-:W1:Y:S02]  /*2eb0*/  SYNCS.PHASECHK.TRANS64.TRYWAIT P0, [R0+URZ+0x190], R5 ;  /* 0x00019005000075a7 */ /* 0x000e6400080011ff */
[----:B-1----:R-:W-:Y:S05]  /*2ec0*/  @!P0 BRA `(.L_x_55) ;  /* 0x0000004800848947 */ /* 0x002fea0003800000 */
.L_x_145:
[----:B------:R-:W-:Y:S01]  /*2ed0*/  ULEA UR5, UR6, UR37, 0x3 ;  /* 0x0000002506057291 */ /* 0x000fe2000f8e18ff */
[----:B------:R-:W-:Y:S02]  /*2ee0*/  PRMT R4, RZ, 0x654, R4 ;  /* 0x00000654ff047816 */ /* 0x000fe40000000004 */
[----:B-1----:R-:W-:Y:S01]  /*2ef0*/  SHF.L.U32 R5, R12, 0x1f, RZ ;  /* 0x0000001f0c057819 */ /* 0x002fe200000006ff */
[----:B------:R-:W-:Y:S01]  /*2f00*/  UIADD3 UR4, UPT, UPT, UR5, 0x130, URZ ;  /* 0x0000013005047890 */ /* 0x000fe2000fffe0ff */
[----:B------:R1:W-:Y:S05]  /*2f10*/  SYNCS.ARRIVE.TRANS64.RED.A1T0 RZ, [R4+URZ], RZ ;  /* 0x000000ff04ff79a7 */ /* 0x0003ea00081004ff */
[----:B------:R-:W-:Y:S01]  /*2f20*/  IMAD.U32 R7, RZ, RZ, UR4 ;  /* 0x00000004ff077e24 */ /* 0x000fe2000f8e00ff */
[----:B------:R-:W2:Y:S04]  /*2f30*/  SYNCS.PHASECHK.TRANS64.TRYWAIT P0, [UR5+0x140], R5 ;  /* 0x00014005ff0075a7 */ /* 0x000ea80008001105 */
[----:B------:R-:W-:Y:S01]  /*2f40*/  PRMT R6, R2, 0x654, R7 ;  /* 0x0000065402067816 */ /* 0x000fe20000000007 */
[----:B-1----:R-:W-:Y:S01]  /*2f50*/  @!P2 IMAD.MOV.U32 R4, RZ, RZ, 0x10 ;  /* 0x00000010ff04a424 */ /* 0x002fe200078e00ff */
[----:B--2---:R-:W-:Y:S06]  /*2f60*/  @!P0 BRA `(.L_x_56) ;  /* 0x0000004800708947 */ /* 0x004fec0003800000 */
.L_x_147:
[----:B------:R-:W-:Y:S01]  /*2f70*/  ULEA UR4, UR6, UR37, 0x4 ;  /* 0x0000002506047291 */ /* 0x000fe2000f8e20ff */
[----:B------:R-:W-:Y:S01]  /*2f80*/  SEL R3, R6, R3, !P2 ;  /* 0x0000000306037207 */ /* 0x000fe20005000000 */
[----:B------:R-:W-:Y:S01]  /*2f90*/  UIADD3 UR5, UPT, UPT, UR5, 0x130, URZ ;  /* 0x0000013005057890 */ /* 0x000fe2000fffe0ff */
[----:B-1----:R-:W-:Y:S01]  /*2fa0*/  LEA R0, R11, UR37, 0x3 ;  /* 0x000000250b007c11 */ /* 0x002fe2000f8e18ff */
[----:B------:R-:W-:Y:S01]  /*2fb0*/  UIADD3 UR4, UPT, UPT, UR4, 0x1c0, URZ ;  /* 0x000001c004047890 */ /* 0x000fe2000fffe0ff */
[----:B------:R-:W-:Y:S01]  /*2fc0*/  SHF.L.U32 R5, R10, 0x1f, RZ ;  /* 0x0000001f0a057819 */ /* 0x000fe200000006ff */
[----:B------:R1:W-:Y:S01]  /*2fd0*/  @!P2 SYNCS.ARRIVE.TRANS64.RED RZ, [R3+URZ], R4 ;  /* 0x0000000403ffa9a7 */ /* 0x0003e200080004ff */
[----:B------:R-:W-:Y:S01]  /*2fe0*/  UIADD3 UR6, UPT, UPT, UR6, 0x1, URZ ;  /* 0x0000000106067890 */ /* 0x000fe2000fffe0ff */
[----:B------:R-:W-:-:S03]  /*2ff0*/  VIADD R8, R8, 0x1 ;  /* 0x0000000108087836 */ /* 0x000fc60000000000 */
[----:B------:R-:W-:Y:S02]  /*3000*/  UISETP.NE.AND UP0, UPT, UR6, 0x2, UPT ;  /* 0x000000020600788c */ /* 0x000fe4000bf05270 */
[----:B------:R-:W-:Y:S06]  /*3010*/  UGETNEXTWORKID.BROADCAST [UR4], [UR5] ;  /* 0x00000000040073ca */ /* 0x000fec0008000100 */
[----:B------:R-:W-:Y:S01]  /*3020*/  USEL UR4, URZ, 0x1, UP0 ;  /* 0x00000001ff047887 */ /* 0x000fe20008000000 */
[----:B------:R-:W-:Y:S01]  /*3030*/  ISETP.NE.AND P0, PT, R8, 0x2, PT ;  /* 0x000000020800780c */ /* 0x000fe20003f05270 */
[----:B------:R-:W-:Y:S01]  /*3040*/  USEL UR6, UR6, URZ, UP0 ;  /* 0x000000ff06067287 */ /* 0x000fe20008000000 */
[----:B------:R-:W2:Y:S03]  /*3050*/  SYNCS.PHASECHK.TRANS64.TRYWAIT P1, [R0+URZ+0x130], R5 ;  /* 0x00013005000075a7 */ /* 0x000ea600080211ff */
[----:B------:R-:W-:Y:S01]  /*3060*/  LOP3.LUT R12, R12, UR4, RZ, 0x3c, !PT ;  /* 0x000000040c0c7c12 */ /* 0x000fe2000f8e3cff */
[----:B-12---:R-:W-:Y:S07]  /*3070*/  @!P1 BRA `(.L_x_57) ;  /* 0x0000004800449947 */ /* 0x006fee0003800000 */
.L_x_148:
[C---:B------:R-:W-:Y:S01]  /*3080*/  LEA R4, R11.reuse, UR37, 0x4 ;  /* 0x000000250b047c11 */ /* 0x040fe2000f8e20ff */
[----:B-1----:R-:W-:Y:S01]  /*3090*/  VIADD R0, R0, 0x140 ;  /* 0x0000014000007836 */ /* 0x002fe20000000000 */
[----:B------:R-:W-:Y:S01]  /*30a0*/  SEL R8, R8, RZ, P0 ;  /* 0x000000ff08087207 */ /* 0x000fe20000000000 */
[----:B------:R-:W-:-:S03]  /*30b0*/  VIADD R11, R11, 0x1 ;  /* 0x000000010b0b7836 */ /* 0x000fc60000000000 */
[----:B------:R-:W1:Y:S01]  /*30c0*/  LDS.128 R4, [R4+0x1c0] ;  /* 0x0001c00004047984 */ /* 0x000e620000000c00 */
[----:B------:R-:W-:Y:S02]  /*30d0*/  PRMT R0, RZ, 0x654, R0 ;  /* 0x00000654ff007816 */ /* 0x000fe40000000000 */
[C---:B------:R-:W-:Y:S01]  /*30e0*/  ISETP.NE.AND P1, PT, R11.reuse, 0x2, PT ;  /* 0x000000020b00780c */ /* 0x040fe20003f25270 */
[----:B------:R-:W-:Y:S01]  /*30f0*/  @!PT LDS RZ, [RZ] ;  /* 0x00000000fffff984 */ /* 0x000fe20000000800 */
[----:B------:R-:W-:Y:S01]  /*3100*/  @!PT LDS RZ, [RZ] ;  /* 0x00000000fffff984 */ /* 0x000fe20000000800 */
[----:B------:R-:W-:Y:S01]  /*3110*/  @!PT LDS RZ, [RZ] ;  /* 0x00000000fffff984 */ /* 0x000fe20000000800 */
[----:B------:R-:W-:Y:S01]  /*3120*/  @!PT LDS RZ, [RZ] ;  /* 0x00000000fffff984 */ /* 0x000fe20000000800 */
[----:B------:R2:W-:Y:S06]  /*3130*/  MEMBAR.ALL.CTA ;  /* 0x0000000000007992 */ /* 0x0005ec0000008000 */
[----:B--2---:R-:W2:Y:S01]  /*3140*/  FENCE.VIEW.ASYNC.S ;  /* 0x00000000000073c6 */ /* 0x004ea20000000000 */
[----:B------:R-:W-:Y:S01]  /*3150*/  SEL R11, R11, RZ, P1 ;  /* 0x000000ff0b0b7207 */ /* 0x000fe20000800000 */
[----:B--2---:R2:W-:Y:S01]  /*3160*/  SYNCS.ARRIVE.TRANS64.RED.A1T0 RZ, [R0+URZ], RZ ;  /* 0x000000ff00ff79a7 */ /* 0x0045e200081004ff */
[----:B-1----:R-:W-:-:S02]  /*3170*/  LOP3.LUT P3, RZ, R6, 0x1, RZ, 0xc0, !PT ;  /* 0x0000000106ff7812 */ /* 0x002fc4000786c0ff */
[----:B------:R-:W-:-:S04]  /*3180*/  SEL R5, RZ, 0x1, P1 ;  /* 0x00000001ff057807 */ /* 0x000fc80000800000 */
[----:B------:R-:W-:Y:S02]  /*3190*/  LOP3.LUT R10, R10, R5, RZ, 0x3c, !PT ;  /* 0x000000050a0a7212 */ /* 0x000fe400078e3cff */
[----:B--2---:R-:W-:-:S04]  /*31a0*/  SEL R0, RZ, 0x1, P0 ;  /* 0x00000001ff007807 */ /* 0x004fc80000000000 */
[----:B------:R-:W-:Y:S01]  /*31b0*/  LOP3.LUT R9, R9, R0, RZ, 0x3c, !PT ;  /* 0x0000000009097212 */ /* 0x000fe200078e3cff */
[----:B------:R-:W-:Y:S06]  /*31c0*/  @P3 BRA `(.L_x_58) ;  /* 0xfffffffc002c3947 */ /* 0x000fec000383ffff */
[----:B------:R-:W-:Y:S01]  /*31d0*/  ULEA UR5, UR6, UR37, 0x3 ;  /* 0x0000002506057291 */ /* 0x000fe2000f8e18ff */
[----:B------:R-:W-:-:S08]  /*31e0*/  SHF.L.U32 R3, R12, 0x1f, RZ ;  /* 0x0000001f0c037819 */ /* 0x000fd000000006ff */
[----:B------:R-:W1:Y:S02]  /*31f0*/  SYNCS.PHASECHK.TRANS64 P0, [UR5+0x140], R3 ;  /* 0x00014003ff0075a7 */ /* 0x000e640008001005 */
[----:B-1----:R-:W-:Y:S05]  /*3200*/  @P0 BRA `(.L_x_59) ;  /* 0x0000000000080947 */ /* 0x002fea0003800000 */
[----:B------:R-:W1:Y:S02]  /*3210*/  SYNCS.PHASECHK.TRANS64.TRYWAIT P0, [UR5+0x140], R3 ;  /* 0x00014003ff0075a7 */ /* 0x000e640008001105 */
[----:B-1----:R-:W-:Y:S05]  /*3220*/  @!P0 BRA `(.L_x_60) ;  /* 0x0000004400ec8947 */ /* 0x002fea0003800000 */
.L_x_59:
[----:B------:R-:W-:-:S04]  /*3230*/  UIADD3 UR4, UPT, UPT, UR6, 0x1, URZ ;  /* 0x0000000106047890 */ /* 0x000fc8000fffe0ff */
[----:B------:R-:W-:-:S04]  /*3240*/  UISETP.NE.AND UP0, UPT, UR4, 0x2, UPT ;  /* 0x000000020400788c */ /* 0x000fc8000bf05270 */
[----:B------:R-:W-:Y:S02]  /*3250*/  USEL UR7, URZ, 0x1, UP0 ;  /* 0x00000001ff077887 */ /* 0x000fe40008000000 */
[----:B------:R-:W-:-:S04]  /*3260*/  USEL UR4, UR4, URZ, UP0 ;  /* 0x000000ff04047287 */ /* 0x000fc80008000000 */
[----:B------:R-:W-:Y:S01]  /*3270*/  ULEA UR4, UR4, UR37, 0x3 ;  /* 0x0000002504047291 */ /* 0x000fe2000f8e18ff */
[----:B-1----:R-:W-:-:S04]  /*3280*/  LOP3.LUT R3, R12, UR7, RZ, 0x3c, !PT ;  /* 0x000000070c037c12 */ /* 0x002fc8000f8e3cff */
[----:B------:R-:W-:-:S04]  /*3290*/  SHF.L.U32 R0, R3, 0x1f, RZ ;  /* 0x0000001f03007819 */ /* 0x000fc800000006ff */
[----:B------:R-:W1:Y:S02]  /*32a0*/  SYNCS.PHASECHK.TRANS64 P0, [UR4+0x140], R0 ;  /* 0x00014000ff0075a7 */ /* 0x000e640008001004 */
[----:B-1----:R-:W-:Y:S05]  /*32b0*/  @P0 EXIT ;  /* 0x000000000000094d */ /* 0x002fea0003800000 */
[----:B------:R-:W-:Y:S02]  /*32c0*/  SHF.L.U32 R3, R3, 0x1f, RZ ;  /* 0x0000001f03037819 */ /* 0x000fe400000006ff */
[----:B------:R-:W-:-:S07]  /*32d0*/  MOV R0, UR4 ;  /* 0x0000000400007c02 */ /* 0x000fce0008000f00 */
.L_x_61:
[----:B-1----:R1:W2:Y:S02]  /*32e0*/  SYNCS.PHASECHK.TRANS64.TRYWAIT P0, [R0+URZ+0x140], R3 ;  /* 0x00014003000075a7 */ /* 0x0022a400080011ff */
[----:B--2---:R-:W-:Y:S05]  /*32f0*/  @!P0 NANOSLEEP.SYNCS 0x989680 ;  /* 0x009896800000895d */ /* 0x004fea0003900000 */
[----:B------:R-:W2:Y:S02]  /*3300*/  @!P0 SYNCS.PHASECHK.TRANS64 P0, [R0+URZ+0x140], R3 ;  /* 0x00014003000085a7 */ /* 0x000ea400080010ff */
[----:B--2---:R-:W-:Y:S05]  /*3310*/  @P0 EXIT ;  /* 0x000000000000094d */ /* 0x004fea0003800000 */
[----:B------:R-:W-:Y:S05]  /*3320*/  BRA `(.L_x_61) ;  /* 0xfffffffc00ec7947 */ /* 0x000fea000383ffff */
.L_x_54:
[----:B------:R-:W-:-:S09]  /*3330*/  UISETP.NE.AND UP1, UPT, UR8, URZ, UPT ;  /* 0x000000ff0800728c */ /* 0x000fd2000bf25270 */
[----:B------:R-:W-:Y:S05]  /*3340*/  BRA.U UP1, `(.L_x_62) ;  /* 0x0000000d017c7547 */ /* 0x000fea000b800000 */
[----:B------:R-:W-:Y:S01]  /*3350*/  UMOV UR4, 0x40 ;  /* 0x0000004000047882 */ /* 0x000fe20000000000 */
[----:B------:R-:W-:Y:S01]  /*3360*/  NOP ;  /* 0x0000000000007918 */ /* 0x000fe20000000000 */
[----:B------:R-:W-:Y:S01]  /*3370*/  ULEA UR4, UR37, UR4, 0x18 ;  /* 0x0000000425047291 */ /* 0x000fe2000f8ec0ff */
[----:B------:R-:W-:Y:S02]  /*3380*/  UMOV UR5, 0x400 ;  /* 0x0000040000057882 */ /* 0x000fe40000000000 */
[----:B------:R-:W-:-:S06]  /*3390*/  ULEA UR37, UR37, UR5, 0x18 ;  /* 0x0000000525257291 */ /* 0x000fcc000f8ec0ff */
[----:B------:R-:W1:Y:S02]  /*33a0*/  LDS.U8 R0, [UR4+0x1c] ;  /* 0x00001c04ff007984 */ /* 0x000e640008000000 */
[----:B-1----:R-:W-:-:S13]  /*33b0*/  ISETP.NE.AND P0, PT, R0, RZ, PT ;  /* 0x000000ff0000720c */ /* 0x002fda0003f05270 */
[----:B------:R-:W-:Y:S05]  /*33c0*/  @P0 BRA `(.L_x_63) ;  /* 0x0000000000580947 */ /* 0x000fea0003800000 */
[----:B------:R-:W-:-:S13]  /*33d0*/  ELECT P0, URZ, PT ;  /* 0x0000000000ff782f */ /* 0x000fda0003800000 */
[----:B------:R-:W-:Y:S05]  /*33e0*/  @!P0 BRA `(.L_x_64) ;  /* 0x0000000000608947 */ /* 0x000fea0003800000 */
[----:B------:R-:W-:Y:S01]  /*33f0*/  UMOV UR5, 0x10 ;  /* 0x0000001000057882 */ /* 0x000fe20000000000 */
[----:B------:R-:W-:Y:S01]  /*3400*/  HFMA2 R0, -RZ, RZ, 0, 5.9604644775390625e-08 ;  /* 0x00000001ff007431 */ /* 0x000fe200000001ff */
[----:B------:R-:W-:-:S03]  /*3410*/  MOV R2, 0xffff ;  /* 0x0000ffff00027802 */ /* 0x000fc60000000f00 */
[----:B------:R-:W-:Y:S04]  /*3420*/  DEPBAR.LE SB1, 0x36 ;  /* 0x00009d800000791a */ /* 0x000fe80000000000 */
[----:B------:R-:W1:Y:S02]  /*3430*/  UTCATOMSWS.FIND_AND_SET.ALIGN UP0, UR5, UR5 ;  /* 0x00000005000575e3 */ /* 0x000e640008000800 */
[----:B-1----:R-:W-:Y:S01]  /*3440*/  MOV R3, UR5 ;  /* 0x0000000500037c02 */ /* 0x002fe20008000f00 */
[----:B------:R-:W-:Y:S06]  /*3450*/  BRA.U UP0, `(.L_x_65) ;  /* 0x0000000100187547 */ /* 0x000fec000b800000 */
.L_x_66:
[----:B------:R-:W-:Y:S05]  /*3460*/  NANOSLEEP 0x64 ;  /* 0x000000640000795d */ /* 0x000fea0003800000 */
[----:B------:R-:W-:-:S05]  /*3470*/  UMOV UR5, 0x10 ;  /* 0x0000001000057882 */ /* 0x000fca0000000000 */
[----:B------:R-:W-:Y:S04]  /*3480*/  DEPBAR.LE SB1, 0x36 ;  /* 0x00009d800000791a */ /* 0x000fe80000000000 */
[----:B------:R-:W1:Y:S02]  /*3490*/  UTCATOMSWS.FIND_AND_SET.ALIGN UP0, UR5, UR5 ;  /* 0x00000005000575e3 */ /* 0x000e640008000800 */
[----:B-1----:R-:W-:Y:S01]  /*34a0*/  MOV R3, UR5 ;  /* 0x0000000500037c02 */ /* 0x002fe20008000f00 */
[----:B------:R-:W-:Y:S05]  /*34b0*/  BRA.U !UP0, `(.L_x_66) ;  /* 0xfffffffd08e87547 */ /* 0x000fea000b83ffff */
.L_x_65:
[-C--:B------:R-:W-:Y:S02]  /*34c0*/  SHF.L.U32 R2, R2, R3.reuse, RZ ;  /* 0x0000000302027219 */ /* 0x080fe400000006ff */
[----:B------:R-:W-:Y:S01]  /*34d0*/  SHF.L.U32 R0, R0, R3, RZ ;  /* 0x0000000300007219 */ /* 0x000fe200000006ff */
[----:B------:R-:W-:Y:S02]  /*34e0*/  IMAD.SHL.U32 R3, R3, 0x20, RZ ;  /* 0x0000002003037824 */ /* 0x000fe400078e00ff */
[----:B------:R1:W-:Y:S04]  /*34f0*/  ATOMS.OR RZ, [UR4+0x14], R2 ;  /* 0x00001402ffff798c */ /* 0x0003e8000b000004 */
[----:B------:R1:W-:Y:S04]  /*3500*/  ATOMS.OR RZ, [UR4+0x18], R0 ;  /* 0x00001800ffff798c */ /* 0x0003e8000b000004 */
[----:B------:R1:W-:Y:S01]  /*3510*/  STS [UR37+0x1e0], R3 ;  /* 0x0001e003ff007988 */ /* 0x0003e20008000825 */
[----:B------:R-:W-:Y:S05]  /*3520*/  BRA `(.L_x_64) ;  /* 0x0000000000107947 */ /* 0x000fea0003800000 */
.L_x_63:
[----:B------:R-:W-:Y:S02]  /*3530*/  MOV R0, 0xffffffff ;  /* 0xffffffff00007802 */ /* 0x000fe40000000f00 */
[----:B------:R-:W-:-:S03]  /*3540*/  MOV R2, 0x3570 ;  /* 0x0000357000027802 */ /* 0x000fc60000000f00 */
[----:B------:R1:W-:Y:S04]  /*3550*/  STS [UR37+0x1e0], R0 ;  /* 0x0001e000ff007988 */ /* 0x0003e80008000825 */
[----:B-1-3-5:R-:W-:Y:S05]  /*3560*/  CALL.REL.NOINC `($__internal_1_$__cuda_sm10x_tcgen05_guardrail_trap_phase_invalid_during_alloc) ;  /* 0x0000004800687944 */ /* 0x02afea0003c00000 */
.L_x_64:
[----:B------:R-:W-:Y:S05]  /*3570*/  WARPSYNC.ALL ;  /* 0x0000000000007948 */ /* 0x000fea0003800000 */
[----:B------:R-:W2:Y:S01]  /*3580*/  S2UR UR6, SR_CgaCtaId ;  /* 0x00000000000679c3 */ /* 0x000ea20000008800 */
[----:B------:R-:W-:Y:S01]  /*3590*/  UMOV UR4, 0x400 ;  /* 0x0000040000047882 */ /* 0x000fe20000000000 */
[----:B------:R-:W-:-:S06]  /*35a0*/  NOP ;  /* 0x0000000000007918 */ /* 0x000fcc0000000000 */
[----:B------:R-:W-:Y:S06]  /*35b0*/  BAR.ARV 0x6, 0xa0 ;  /* 0x0182800000007b1d */ /* 0x000fec0000002000 */
[----:B------:R-:W4:Y:S01]  /*35c0*/  LDCU UR7, c[0x0][0x38c] ;  /* 0x00007180ff0777ac */ /* 0x000f220008000800 */
[----:B------:R-:W-:Y:S01]  /*35d0*/  IMAD.MOV.U32 R11, RZ, RZ, 0x1 ;  /* 0x00000001ff0b7424 */ /* 0x000fe200078e00ff */
[----:B------:R-:W-:Y:S01]  /*35e0*/  CS2R R8, SRZ ;  /* 0x0000000000087805 */ /* 0x000fe2000001ff00 */
[----:B------:R-:W-:Y:S01]  /*35f0*/  IMAD.MOV.U32 R10, RZ, RZ, RZ ;  /* 0x000000ffff0a7224 */ /* 0x000fe200078e00ff */
[----:B------:R-:W-:Y:S01]  /*3600*/  UMOV UR18, URZ ;  /* 0x000000ff00127c82 */ /* 0x000fe20008000000 */
[----:B------:R-:W-:Y:S01]  /*3610*/  UMOV UR17, URZ ;  /* 0x000000ff00117c82 */ /* 0x000fe20008000000 */
[----:B------:R-:W-:Y:S01]  /*3620*/  UMOV UR22, 0x0 ;  /* 0x0000000000167882 */ /* 0x000fe20000000000 */
[----:B------:R-:W-:Y:S01]  /*3630*/  UMOV UR23, 0x8100410 ;  /* 0x0810041000177882 */ /* 0x000fe20000000000 */
[----:B------:R-:W-:Y:S01]  /*3640*/  UMOV UR20, 0x0 ;  /* 0x0000000000147882 */ /* 0x000fe20000000000 */
[----:B------:R-:W-:Y:S01]  /*3650*/  UMOV UR21, 0x8100410 ;  /* 0x0810041000157882 */ /* 0x000fe20000000000 */
[----:B--2---:R-:W-:Y:S01]  /*3660*/  ULEA UR6, UR6, UR4, 0x18 ;  /* 0x0000000406067291 */ /* 0x004fe2000f8ec0ff */
[----:B------:R-:W2:Y:S03]  /*3670*/  LDCU UR4, c[0x0][0x38c] ;  /* 0x00007180ff0477ac */ /* 0x000ea60008000800 */
[----:B------:R-:W-:-:S02]  /*3680*/  UIADD3 UR11, UPT, UPT, UR6, 0x4400, URZ ;  /* 0x00004400060b7890 */ /* 0x000fc4000fffe0ff */
[----:B----4-:R-:W-:-:S03]  /*3690*/  UIADD3 UR7, UPT, UPT, UR7, 0x3f, URZ ;  /* 0x0000003f07077890 */ /* 0x010fc6000fffe0ff */
[----:B-1----:R-:W1:Y:S01]  /*36a0*/  LDS R0, [UR6+0x1e0] ;  /* 0x0001e006ff007984 */ /* 0x002e620008000800 */
[----:B------:R-:W-:Y:S02]  /*36b0*/  UIADD3 UR12, UPT, UPT, UR6, 0x26400, URZ ;  /* 0x00026400060c7890 */ /* 0x000fe4000fffe0ff */
[----:B------:R-:W-:Y:S02]  /*36c0*/  USHF.R.S32.HI UR5, URZ, 0x1f, UR7 ;  /* 0x0000001fff057899 */ /* 0x000fe40008011407 */
[----:B------:R-:W-:Y:S02]  /*36d0*/  USHF.R.U32.HI UR11, URZ, 0x4, UR11 ;  /* 0x00000004ff0b7899 */ /* 0x000fe4000801160b */
[----:B------:R-:W-:Y:S02]  /*36e0*/  ULEA.HI UR5, UR5, UR7, URZ, 0x6 ;  /* 0x0000000705057291 */ /* 0x000fe4000f8f30ff */
[----:B------:R-:W-:Y:S02]  /*36f0*/  USHF.R.U32.HI UR12, URZ, 0x4, UR12 ;  /* 0x00000004ff0c7899 */ /* 0x000fe4000801160c */
[----:B------:R-:W-:-:S02]  /*3700*/  USHF.R.S32.HI UR5, URZ, 0x6, UR5 ;  /* 0x00000006ff057899 */ /* 0x000fc40008011405 */
[----:B------:R-:W-:Y:S02]  /*3710*/  ULOP3.LUT UR11, UR11, 0x3fff, URZ, 0xc0, !UPT ;  /* 0x00003fff0b0b7892 */ /* 0x000fe4000f8ec0ff */
[----:B------:R-:W-:Y:S02]  /*3720*/  UISETP.LT.AND UP0, UPT, UR5, 0x1, UPT ;  /* 0x000000010500788c */ /* 0x000fe4000bf01270 */
[----:B------:R-:W-:Y:S02]  /*3730*/  ULOP3.LUT UR12, UR12, 0x3fff, URZ, 0xc0, !UPT ;  /* 0x00003fff0c0c7892 */ /* 0x000fe4000f8ec0ff */
[----:B------:R-:W-:Y:S02]  /*3740*/  USEL UR10, UR5, 0x1, !UP0 ;  /* 0x00000001050a7887 */ /* 0x000fe4000c000000 */
[----:B------:R-:W-:Y:S02]  /*3750*/  ULOP3.LUT UR11, UR11, 0x10000, URZ, 0xfc, !UPT ;  /* 0x000100000b0b7892 */ /* 0x000fe4000f8efcff */
[----:B------:R-:W-:-:S02]  /*3760*/  ULOP3.LUT UR12, UR12, 0x10000, URZ, 0xfc, !UPT ;  /* 0x000100000c0c7892 */ /* 0x000fc4000f8efcff */
[----:B------:R-:W-:Y:S02]  /*3770*/  UIADD3 UR10, UPT, UPT, -UR10, URZ, URZ ;  /* 0x000000ff0a0a7290 */ /* 0x000fe4000fffe1ff */
[----:B--2---:R-:W-:Y:S01]  /*3780*/  UISETP.GE.AND UP3, UPT, UR4, 0x1, UPT ;  /* 0x000000010400788c */ /* 0x004fe2000bf66270 */
[----:B-1----:R-:W-:-:S15]  /*3790*/  R2UR UR19, R0 ;  /* 0x00000000001372ca */ /* 0x002fde00000e0000 */
.L_x_73:
[----:B------:R-:W-:Y:S02]  /*37a0*/  LEA R0, R10, UR6, 0x3 ;  /* 0x000000060a007c11 */ /* 0x000fe4000f8e18ff */
[----:B------:R-:W-:Y:S02]  /*37b0*/  SHF.L.U32 R5, R9, 0x1f, RZ ;  /* 0x0000001f09057819 */ /* 0x000fe400000006ff */
[----:B------:R-:W-:Y:S01]  /*37c0*/  PLOP3.LUT P0, PT, PT, PT, UP3, 0x80, 0x8 ;  /* 0x000000000008781c */ /* 0x000fe20003f0f038 */
[----:B------:R-:W-:Y:S01]  /*37d0*/  VIADD R3, R0, 0x140 ;  /* 0x0000014000037836 */ /* 0x000fe20000000000 */
[----:B-1----:R-:W1:Y:S02]  /*37e0*/  SYNCS.PHASECHK.TRANS64.TRYWAIT P1, [R0+URZ+0x130], R5 ;  /* 0x00013005000075a7 */ /* 0x002e6400080211ff */
[----:B-1--4-:R-:W-:Y:S09]  /*37f0*/  @!P1 BRA `(.L_x_67) ;  /* 0x0000004000909947 */ /* 0x012ff20003800000 */
.L_x_150:
[----:B------:R-:W-:Y:S01]  /*3800*/  LEA R4, R10, UR6, 0x4 ;  /* 0x000000060a047c11 */ /* 0x000fe2000f8e20ff */
[----:B------:R-:W-:Y:S01]  /*3810*/  @UP3 ULEA UR4, UR17, UR6, 0x3 ;  /* 0x0000000611043291 */ /* 0x000fe2000f8e18ff */
[----:B------:R-:W-:Y:S01]  /*3820*/  PLOP3.LUT P2, PT, PT, PT, PT, 0x80, 0x8 ;  /* 0x000000000008781c */ /* 0x000fe20003f4f070 */
[----:B------:R-:W-:Y:S01]  /*3830*/  ULEA UR8, UR18, UR6, 0x3 ;  /* 0x0000000612087291 */ /* 0x000fe2000f8e18ff */
[----:B------:R-:W-:Y:S01]  /*3840*/  PRMT R3, RZ, 0x654, R3 ;  /* 0x00000654ff037816 */ /* 0x000fe20000000003 */
[----:B------:R-:W-:Y:S01]  /*3850*/  ULEA UR9, UR18, UR19, 0x6 ;  /* 0x0000001312097291 */ /* 0x000fe2000f8e30ff */
[----:B-1----:R-:W1:Y:S01]  /*3860*/  LDS.128 R4, [R4+0x1c0] ;  /* 0x0001c00004047984 */ /* 0x002e620000000c00 */
[----:B------:R-:W-:Y:S02]  /*3870*/  @P0 SHF.L.U32 R2, R8, 0x1f, RZ ;  /* 0x0000001f08020819 */ /* 0x000fe400000006ff */
[----:B------:R-:W-:Y:S01]  /*3880*/  SHF.L.U32 R0, R11, 0x1f, RZ ;  /* 0x0000001f0b007819 */ /* 0x000fe200000006ff */
[----:B------:R-:W-:Y:S01]  /*3890*/  @!PT LDS RZ, [RZ] ;  /* 0x00000000fffff984 */ /* 0x000fe20000000800 */
[----:B------:R-:W-:Y:S01]  /*38a0*/  @!PT LDS RZ, [RZ] ;  /* 0x00000000fffff984 */ /* 0x000fe20000000800 */
[----:B------:R-:W-:Y:S01]  /*38b0*/  @!PT LDS RZ, [RZ] ;  /* 0x00000000fffff984 */ /* 0x000fe20000000800 */
[----:B------:R-:W-:Y:S01]  /*38c0*/  @!PT LDS RZ, [RZ] ;  /* 0x00000000fffff984 */ /* 0x000fe20000000800 */
[----:B------:R2:W-:Y:S06]  /*38d0*/  MEMBAR.ALL.CTA ;  /* 0x0000000000007992 */ /* 0x0005ec0000008000 */
[----:B--2---:R-:W2:Y:S02]  /*38e0*/  FENCE.VIEW.ASYNC.S ;  /* 0x00000000000073c6 */ /* 0x004ea40000000000 */
[----:B--2---:R2:W-:Y:S01]  /*38f0*/  SYNCS.ARRIVE.TRANS64.RED.A1T0 RZ, [R3+URZ], RZ ;  /* 0x000000ff03ff79a7 */ /* 0x0045e200081004ff */
[----:B------:R2:W4:Y:S01]  /*3900*/  @P0 SYNCS.PHASECHK.TRANS64.TRYWAIT P2, [UR4], R2 ;  /* 0x00000002ff0005a7 */ /* 0x0005220008041104 */
[----:B-1----:R-:W-:Y:S01]  /*3910*/  LOP3.LUT P1, RZ, R6, 0x1, RZ, 0xc0, !PT ;  /* 0x0000000106ff7812 */ /* 0x002fe2000782c0ff */
[----:B------:R-:W1:Y:S02]  /*3920*/  SYNCS.PHASECHK.TRANS64.TRYWAIT P0, [UR8+0x170], R0 ;  /* 0x00017000ff0075a7 */ /* 0x000e640008001108 */
[----:B-12-4-:R-:W-:Y:S10]  /*3930*/  @!P0 BRA `(.L_x_68) ;  /* 0x0000004000548947 */ /* 0x016ff40003800000 */
.L_x_152:
[----:B------:R-:W-:Y:S01]  /*3940*/  IADD3 R10, PT, PT, R10, 0x1, RZ ;  /* 0x000000010a0a7810 */ /* 0x000fe20007ffe0ff */
[----:B------:R-:W-:Y:S06]  /*3950*/  BRA.U !UP3, `(.L_x_69) ;  /* 0x000000010b987547 */ /* 0x000fec000b800000 */
[----:B------:R-:W-:Y:S01]  /*3960*/  UPLOP3.LUT UP4, UPT, UPT, UPT, UPT, 0x40, 0x4 ;  /* 0x000000000004789c */ /* 0x000fe20003f8e870 */
[----:B------:R-:W-:Y:S01]  /*3970*/  UMOV UR16, UR10 ;  /* 0x0000000a00107c82 */ /* 0x000fe20008000000 */
[----:B------:R-:W-:Y:S01]  /*3980*/  UMOV UR15, UR5 ;  /* 0x00000005000f7c82 */ /* 0x000fe20008000000 */
[----:B------:R-:W-:-:S08]  /*3990*/  UMOV UR14, UR17 ;  /* 0x00000011000e7c82 */ /* 0x000fd00008000000 */
.L_x_72:
[----:B------:R-:W-:Y:S02]  /*39a0*/  UIADD3 UR16, UPT, UPT, UR16, 0x1, URZ ;  /* 0x0000000110107890 */ /* 0x000fe4000fffe0ff */
[----:B--2---:R-:W-:Y:S02]  /*39b0*/  ULEA UR7, UR14, UR6, 0x3 ;  /* 0x000000060e077291 */ /* 0x004fe4000f8e18ff */
[----:B------:R-:W-:Y:S01]  /*39c0*/  UISETP.NE.AND UP0, UPT, UR16, URZ, UPT ;  /* 0x000000ff1000728c */ /* 0x000fe2000bf05270 */
[----:B----4-:R-:W-:Y:S10]  /*39d0*/  @P2 BRA `(.L_x_70) ;  /* 0x00000000000c2947 */ /* 0x010ff40003800000 */
[----:B-1----:R-:W-:Y:S04]  /*39e0*/  SHF.L.U32 R3, R8, 0x1f, RZ ;  /* 0x0000001f08037819 */ /* 0x002fe800000006ff */
[----:B------:R-:W1:Y:S02]  /*39f0*/  SYNCS.PHASECHK.TRANS64.TRYWAIT P0, [UR7], R3 ;  /* 0x00000003ff0075a7 */ /* 0x000e640008001107 */
[----:B-1----:R-:W-:Y:S05]  /*3a00*/  @!P0 BRA `(.L_x_71) ;  /* 0x0000004000388947 */ /* 0x002fea0003800000 */
.L_x_70:
[----:B------:R-:W-:Y:S01]  /*3a10*/  UISETP.NE.AND UP1, UPT, UR15, 0x1, UPT ;  /* 0x000000010f00788c */ /* 0x000fe2000bf25270 */
[----:B------:R-:W-:Y:S01]  /*3a20*/  PLOP3.LUT P2, PT, PT, PT, PT, 0x80, 0x8 ;  /* 0x000000000008781c */ /* 0x000fe20003f4f070 */
[----:B------:R-:W-:Y:S02]  /*3a30*/  UIADD3 UR17, UPT, UPT, UR14, 0x1, URZ ;  /* 0x000000010e117890 */ /* 0x000fe4000fffe0ff */
[----:B------:R-:W-:Y:S02]  /*3a40*/  ULEA UR24, UR14, UR12, 0x8 ;  /* 0x0000000c0e187291 */ /* 0x000fe4000f8e40ff */
[----:B------:R-:W-:Y:S01]  /*3a50*/  UISETP.NE.AND UP2, UPT, UR17, 0x11, UPT ;  /* 0x000000111100788c */ /* 0x000fe2000bf45270 */
[----:B------:R-:W-:Y:S01]  /*3a60*/  PLOP3.LUT P0, PT, PT, PT, UP1, 0x80, 0x8 ;  /* 0x000000000008781c */ /* 0x000fe20003f0f018 */
[----:B------:R-:W-:Y:S02]  /*3a70*/  ULEA UR26, UR14, UR11, 0x9 ;  /* 0x0000000b0e1a7291 */ /* 0x000fe4000f8e48ff */
[----:B------:R-:W-:Y:S02]  /*3a80*/  USEL UR13, URZ, 0x1, UP2 ;  /* 0x00000001ff0d7887 */ /* 0x000fe40009000000 */
[----:B------:R-:W-:Y:S02]  /*3a90*/  USEL UR17, UR17, URZ, UP2 ;  /* 0x000000ff11117287 */ /* 0x000fe40009000000 */
[----:B------:R-:W-:Y:S02]  /*3aa0*/  UIADD3 UR30, UPT, UPT, UR24, 0x2, URZ ;  /* 0x00000002181e7890 */ /* 0x000fe4000fffe0ff */
[----:B------:R-:W-:Y:S01]  /*3ab0*/  @UP1 ULEA UR4, UR17, UR6, 0x3 ;  /* 0x0000000611041291 */ /* 0x000fe2000f8e18ff */
[----:B------:R-:W-:Y:S01]  /*3ac0*/  LOP3.LUT R8, R8, UR13, RZ, 0x3c, !PT ;  /* 0x0000000d08087c12 */ /* 0x000fe2000f8e3cff */
[----:B------:R-:W-:Y:S02]  /*3ad0*/  UIADD3 UR28, UPT, UPT, UR26, 0x2, URZ ;  /* 0x000000021a1c7890 */ /* 0x000fe4000fffe0ff */
[----:B------:R-:W-:Y:S01]  /*3ae0*/  UIADD3 UR7, UPT, UPT, UR7, 0x88, URZ ;  /* 0x0000008807077890 */ /* 0x000fe2000fffe0ff */
[----:B-1----:R-:W-:Y:S01]  /*3af0*/  @P0 SHF.L.U32 R0, R8, 0x1f, RZ ;  /* 0x0000001f08000819 */ /* 0x002fe200000006ff */
[----:B------:R-:W-:Y:S01]  /*3b00*/  UMOV UR25, 0x80004020 ;  /* 0x8000402000197882 */ /* 0x000fe20000000000 */
[----:B------:R-:W-:Y:S01]  /*3b10*/  UMOV UR27, 0x80004020 ;  /* 0x80004020001b7882 */ /* 0x000fe20000000000 */
[----:B------:R-:W-:Y:S01]  /*3b20*/  UMOV UR31, 0x80004020 ;  /* 0x80004020001f7882 */ /* 0x000fe20000000000 */
[----:B------:R2:W4:Y:S01]  /*3b30*/  @P0 SYNCS.PHASECHK.TRANS64.TRYWAIT P2, [UR4], R0 ;  /* 0x00000000ff0005a7 */ /* 0x0005220008041104 */
[----:B------:R-:W-:Y:S01]  /*3b40*/  UIADD3 UR15, UPT, UPT, UR15, -0x1, URZ ;  /* 0xffffffff0f0f7890 */ /* 0x000fe2000fffe0ff */
[----:B------:R2:W-:Y:S01]  /*3b50*/  UTCQMMA gdesc[UR26], gdesc[UR24], tmem[UR9], tmem[UR22], idesc[UR23], UP4 ;  /* 0x00ff16181a0075ea */ /* 0x0005e2000a000309 */
[----:B------:R-:W-:Y:S01]  /*3b60*/  UPLOP3.LUT UP4, UPT, UPT, UPT, UPT, 0x80, 0x8 ;  /* 0x000000000008789c */ /* 0x000fe20003f8f070 */
[----:B------:R-:W-:Y:S01]  /*3b70*/  UMOV UR29, 0x80004020 ;  /* 0x80004020001d7882 */ /* 0x000fe20000000000 */
[----:B------:R-:W-:Y:S01]  /*3b80*/  UMOV UR14, UR17 ;  /* 0x00000011000e7c82 */ /* 0x000fe20008000000 */
[----:B------:R2:W-:Y:S01]  /*3b90*/  UTCQMMA gdesc[UR28], gdesc[UR30], tmem[UR9], tmem[UR20], idesc[UR21], UPT ;  /* 0x00ff141e1c0075ea */ /* 0x0005e2000b800309 */
[----:B------:R2:W-:Y:S01]  /*3ba0*/  UTCBAR [UR7], URZ ;  /* 0x000000ff070073e9 */ /* 0x0005e200080000ff */
[----:B------:R-:W-:Y:S06]  /*3bb0*/  BRA.U UP0, `(.L_x_72) ;  /* 0xfffffffd00787547 */ /* 0x000fec000b83ffff */
.L_x_69:
[----:B------:R-:W-:Y:S01]  /*3bc0*/  UIADD3 UR18, UPT, UPT, UR18, 0x1, URZ ;  /* 0x0000000112127890 */ /* 0x000fe2000fffe0ff */
[C---:B------:R-:W-:Y:S01]  /*3bd0*/  ISETP.NE.AND P0, PT, R10.reuse, 0x2, PT ;  /* 0x000000020a00780c */ /* 0x040fe20003f05270 */
[----:B------:R-:W-:Y:S02]  /*3be0*/  UIADD3 UR8, UPT, UPT, UR8, 0x150, URZ ;  /* 0x0000015008087890 */ /* 0x000fe4000fffe0ff */
[----:B------:R-:W-:Y:S01]  /*3bf0*/  UISETP.NE.AND UP0, UPT, UR18, 0x4, UPT ;  /* 0x000000041200788c */ /* 0x000fe2000bf05270 */
[----:B-12---:R-:W-:Y:S02]  /*3c00*/  SEL R0, RZ, 0x1, P0 ;  /* 0x00000001ff007807 */ /* 0x006fe40000000000 */
[----:B------:R-:W-:Y:S01]  /*3c10*/  SEL R10, R10, RZ, P0 ;  /* 0x000000ff0a0a7207 */ /* 0x000fe20000000000 */
[----:B------:R-:W-:Y:S01]  /*3c20*/  USEL UR4, URZ, 0x1, UP0 ;  /* 0x00000001ff047887 */ /* 0x000fe20008000000 */
[----:B------:R-:W-:Y:S01]  /*3c30*/  LOP3.LUT R9, R9, R0, RZ, 0x3c, !PT ;  /* 0x0000000009097212 */ /* 0x000fe200078e3cff */
[----:B------:R-:W-:Y:S01]  /*3c40*/  USEL UR18, UR18, URZ, UP0 ;  /* 0x000000ff12127287 */ /* 0x000fe20008000000 */
[----:B------:R1:W-:Y:S03]  /*3c50*/  UTCBAR [UR8], URZ ;  /* 0x000000ff080073e9 */ /* 0x0003e600080000ff */
[----:B------:R-:W-:Y:S01]  /*3c60*/  LOP3.LUT R11, R11, UR4, RZ, 0x3c, !PT ;  /* 0x000000040b0b7c12 */ /* 0x000fe2000f8e3cff */
[----:B------:R-:W-:Y:S07]  /*3c70*/  @P1 BRA `(.L_x_73) ;  /* 0xfffffff800c81947 */ /* 0x000fee000383ffff */
[----:B------:R-:W2:Y:S01]  /*3c80*/  S2UR UR4, SR_CgaCtaId ;  /* 0x00000000000479c3 */ /* 0x000ea20000008800 */
[----:B------:R-:W-:Y:S01]  /*3c90*/  ELECT P0, URZ, PT ;  /* 0x0000000000ff782f */ /* 0x000fe20003800000 */
[----:B------:R-:W-:Y:S01]  /*3ca0*/  IMAD.MOV.U32 R0, RZ, RZ, 0x1 ;  /* 0x00000001ff007424 */ /* 0x000fe200078e00ff */
[----:B------:R-:W-:Y:S01]  /*3cb0*/  UIADD3 UR6, UPT, UPT, UR6, 0x170, URZ ;  /* 0x0000017006067890 */ /* 0x000fe2000fffe0ff */
[----:B------:R-:W-:Y:S01]  /*3cc0*/  SHF.L.U32 R3, R11, 0x1f, RZ ;  /* 0x0000001f0b037819 */ /* 0x000fe200000006ff */
[----:B------:R-:W-:-:S03]  /*3cd0*/  UMOV UR5, 0x40 ;  /* 0x0000004000057882 */ /* 0x000fc60000000000 */
[----:B------:R-:W-:Y:S01]  /*3ce0*/  UVIRTCOUNT.DEALLOC.SMPOOL 0x80 ;  /* 0x000000800000784c */ /* 0x000fe20000000000 */
[----:B--2---:R-:W-:Y:S02]  /*3cf0*/  ULEA UR4, UR4, UR5, 0x18 ;  /* 0x0000000504047291 */ /* 0x004fe4000f8ec0ff */
[----:B------:R-:W-:-:S07]  /*3d00*/  ULEA UR5, UR18, UR6, 0x3 ;  /* 0x0000000612057291 */ /* 0x000fce000f8e18ff */
[----:B------:R2:W-:Y:S02]  /*3d10*/  @P0 STS.U8 [UR4+0x1c], R0 ;  /* 0x00001c00ff000988 */ /* 0x0005e40008000004 */
[----:B------:R-:W3:Y:S02]  /*3d20*/  SYNCS.PHASECHK.TRANS64.TRYWAIT P0, [UR5], R3 ;  /* 0x00000003ff0075a7 */ /* 0x000ee40008001105 */
[----:B--23--:R-:W-:Y:S05]  /*3d30*/  @!P0 BRA `(.L_x_74) ;  /* 0x0000003c00848947 */ /* 0x00cfea0003800000 */
.L_x_155:
[----:B------:R-:W-:-:S04]  /*3d40*/  UIADD3 UR7, UPT, UPT, UR18, 0x1, URZ ;  /* 0x0000000112077890 */ /* 0x000fc8000fffe0ff */
[----:B------:R-:W-:-:S04]  /*3d50*/  UISETP.NE.AND UP0, UPT, UR7, 0x4, UPT ;  /* 0x000000040700788c */ /* 0x000fc8000bf05270 */
[----:B-1----:R-:W-:Y:S02]  /*3d60*/  USEL UR8, URZ, 0x1, UP0 ;  /* 0x00000001ff087887 */ /* 0x002fe40008000000 */
[----:B------:R-:W-:-:S04]  /*3d70*/  USEL UR7, UR7, URZ, UP0 ;  /* 0x000000ff07077287 */ /* 0x000fc80008000000 */
[----:B------:R-:W-:Y:S01]  /*3d80*/  ULEA UR5, UR7, UR6, 0x3 ;  /* 0x0000000607057291 */ /* 0x000fe2000f8e18ff */
[----:B------:R-:W-:-:S04]  /*3d90*/  LOP3.LUT R2, R11, UR8, RZ, 0x3c, !PT ;  /* 0x000000080b027c12 */ /* 0x000fc8000f8e3cff */
[----:B--2---:R-:W-:-:S04]  /*3da0*/  SHF.L.U32 R3, R2, 0x1f, RZ ;  /* 0x0000001f02037819 */ /* 0x004fc800000006ff */
[----:B------:R-:W1:Y:S02]  /*3db0*/  SYNCS.PHASECHK.TRANS64.TRYWAIT P0, [UR5], R3 ;  /* 0x00000003ff0075a7 */ /* 0x000e640008001105 */
[----:B-1----:R-:W-:Y:S05]  /*3dc0*/  @!P0 BRA `(.L_x_75) ;  /* 0x0000003c00788947 */ /* 0x002fea0003800000 */
.L_x_157:
        /* <DEDUP_REMOVED lines=9> */
.L_x_159:
[----:B------:R-:W-:-:S04]  /*3e60*/  UIADD3 UR7, UPT, UPT, UR7, 0x1, URZ ;  /* 0x0000000107077890 */ /* 0x000fc8000fffe0ff */
[----:B------:R-:W-:-:S04]  /*3e70*/  UISETP.NE.AND UP0, UPT, UR7, 0x4, UPT ;  /* 0x000000040700788c */ /* 0x000fc8000bf05270 */
[----:B------:R-:W-:Y:S02]  /*3e80*/  USEL UR5, URZ, 0x1, UP0 ;  /* 0x00000001ff057887 */ /* 0x000fe40008000000 */
[----:B------:R-:W-:-:S04]  /*3e90*/  USEL UR7, UR7, URZ, UP0 ;  /* 0x000000ff07077287 */ /* 0x000fc80008000000 */
[----:B------:R-:W-:Y:S01]  /*3ea0*/  ULEA UR7, UR7, UR6, 0x3 ;  /* 0x0000000607077291 */ /* 0x000fe2000f8e18ff */
[----:B-1----:R-:W-:-:S04]  /*3eb0*/  LOP3.LUT R3, R2, UR5, RZ, 0x3c, !PT ;  /* 0x0000000502037c12 */ /* 0x002fc8000f8e3cff */
[----:B------:R-:W-:-:S04]  /*3ec0*/  SHF.L.U32 R3, R3, 0x1f, RZ ;  /* 0x0000001f03037819 */ /* 0x000fc800000006ff */
[----:B------:R-:W1:Y:S02]  /*3ed0*/  SYNCS.PHASECHK.TRANS64.TRYWAIT P0, [UR7], R3 ;  /* 0x00000003ff0075a7 */ /* 0x000e640008001107 */
[----:B-1----:R-:W-:Y:S05]  /*3ee0*/  @!P0 BRA `(.L_x_77) ;  /* 0x0000003c00608947 */ /* 0x002fea0003800000 */
.L_x_161:
[----:B------:R-:W-:Y:S01]  /*3ef0*/  NOP ;  /* 0x0000000000007918 */ /* 0x000fe20000000000 */
[----:B-1----:R-:W1:Y:S01]  /*3f00*/  LDS R0, [UR4+0x14] ;  /* 0x00001404ff007984 */ /* 0x002e620008000800 */
[----:B------:R-:W-:Y:S01]  /*3f10*/  ULOP3.LUT UR6, UR19, 0xffff, URZ, 0xc0, !UPT ;  /* 0x0000ffff13067892 */ /* 0x000fe2000f8ec0ff */
[----:B------:R-:W-:Y:S01]  /*3f20*/  UMOV UR8, 0xffff ;  /* 0x0000ffff00087882 */ /* 0x000fe20000000000 */
[----:B------:R-:W-:Y:S02]  /*3f30*/  UMOV UR5, 0x1 ;  /* 0x0000000100057882 */ /* 0x000fe40000000000 */
[----:B------:R-:W-:-:S04]  /*3f40*/  USHF.R.U32.HI UR6, URZ, 0x5, UR6 ;  /* 0x00000005ff067899 */ /* 0x000fc80008011606 */
[----:B------:R-:W-:Y:S02]  /*3f50*/  USHF.L.U32 UR8, UR8, UR6, URZ ;  /* 0x0000000608087299 */ /* 0x000fe400080006ff */
[----:B------:R-:W-:-:S04]  /*3f60*/  USHF.L.U32 UR5, UR5, UR6, URZ ;  /* 0x0000000605057299 */ /* 0x000fc800080006ff */
[----:B-1----:R-:W-:-:S04]  /*3f70*/  LOP3.LUT R0, R0, UR8, RZ, 0xc0, !PT ;  /* 0x0000000800007c12 */ /* 0x002fc8000f8ec0ff */
[----:B------:R-:W-:-:S13]  /*3f80*/  ISETP.NE.AND P0, PT, R0, UR8, PT ;  /* 0x0000000800007c0c */ /* 0x000fda000bf05270 */
[----:B------:R-:W-:Y:S05]  /*3f90*/  @P0 BRA `(.L_x_78) ;  /* 0x0000000000580947 */ /* 0x000fea0003800000 */
[----:B------:R-:W1:Y:S02]  /*3fa0*/  LDS R0, [UR4+0x18] ;  /* 0x00001804ff007984 */ /* 0x000e640008000800 */
[----:B-1----:R-:W-:-:S04]  /*3fb0*/  LOP3.LUT R0, R0, UR5, RZ, 0xc0, !PT ;  /* 0x0000000500007c12 */ /* 0x002fc8000f8ec0ff */
[----:B------:R-:W-:-:S13]  /*3fc0*/  ISETP.NE.AND P0, PT, R0, UR5, PT ;  /* 0x0000000500007c0c */ /* 0x000fda000bf05270 */
[----:B------:R-:W-:Y:S05]  /*3fd0*/  @P0 BRA `(.L_x_79) ;  /* 0x00000000003c0947 */ /* 0x000fea0003800000 */
[----:B------:R-:W1:Y:S01]  /*3fe0*/  S2R R2, SR_LANEID ;  /* 0x0000000000027919 */ /* 0x000e620000000000 */
[----:B------:R-:W-:Y:S01]  /*3ff0*/  ULOP3.LUT UR8, URZ, UR8, URZ, 0x33, !UPT ;  /* 0x00000008ff087292 */ /* 0x000fe2000f8e33ff */
[----:B------:R-:W-:Y:S01]  /*4000*/  LOP3.LUT R4, RZ, UR5, RZ, 0x33, !PT ;  /* 0x00000005ff047c12 */ /* 0x000fe2000f8e33ff */
[----:B------:R-:W-:Y:S02]  /*4010*/  VOTEU.ANY UR7, UPT, PT ;  /* 0x0000000000077886 */ /* 0x000fe400038e0100 */
[----:B------:R-:W-:Y:S01]  /*4020*/  UFLO.U32 UR7, UR7 ;  /* 0x00000007000772bd */ /* 0x000fe200080e0000 */
[----:B------:R-:W2:Y:S01]  /*4030*/  REDUX UR5, R4 ;  /* 0x00000000040573c4 */ /* 0x000ea20000000000 */
[----:B------:R-:W-:-:S06]  /*4040*/  IMAD.U32 R0, RZ, RZ, UR8 ;  /* 0x00000008ff007e24 */ /* 0x000fcc000f8e00ff */
[----:B------:R3:W-:Y:S01]  /*4050*/  UTCATOMSWS.AND URZ, UR8 ;  /* 0x0000000800ff79e3 */ /* 0x0007e20008000000 */
[----:B------:R-:W4:Y:S01]  /*4060*/  REDUX UR6, R0 ;  /* 0x00000000000673c4 */ /* 0x000f220000000000 */
[----:B-1----:R-:W-:Y:S01]  /*4070*/  ISETP.EQ.U32.AND P0, PT, R2, UR7, PT ;  /* 0x0000000702007c0c */ /* 0x002fe2000bf02070 */
[----:B--2---:R-:W-:Y:S01]  /*4080*/  IMAD.U32 R2, RZ, RZ, UR5 ;  /* 0x00000005ff027e24 */ /* 0x004fe2000f8e00ff */
[----:B----4-:R-:W-:-:S11]  /*4090*/  MOV R3, UR6 ;  /* 0x0000000600037c02 */ /* 0x010fd60008000f00 */
[----:B------:R3:W-:Y:S04]  /*40a0*/  @P0 ATOMS.AND RZ, [UR4+0x14], R3 ;  /* 0x00001403ffff098c */ /* 0x0007e8000a800004 */
[----:B------:R3:W-:Y:S01]  /*40b0*/  @P0 ATOMS.AND RZ, [UR4+0x18], R2 ;  /* 0x00001802ffff098c */ /* 0x0007e2000a800004 */
[----:B------:R-:W-:Y:S05]  /*40c0*/  BRA `(.L_x_80) ;  /* 0x0000000000147947 */ /* 0x000fea0003800000 */
.L_x_79:
[----:B------:R-:W-:Y:S02]  /*40d0*/  MOV R2, 0x40f0 ;  /* 0x000040f000027802 */ /* 0x000fe40000000f00 */
[----:B----45:R-:W-:Y:S05]  /*40e0*/  CALL.REL.NOINC `($__internal_0_$__cuda_sm10x_tcgen05_guardrail_trap_col_being_dealloced_not_returned_by_alloc) ;  /* 0x0000003c007c7944 */ /* 0x030fea0003c00000 */
[----:B------:R-:W-:Y:S05]  /*40f0*/  BRA `(.L_x_80) ;  /* 0x0000000000087947 */ /* 0x000fea0003800000 */
.L_x_78:
[----:B------:R-:W-:Y:S02]  /*4100*/  MOV R2, 0x4120 ;  /* 0x0000412000027802 */ /* 0x000fe40000000f00 */
[----:B----45:R-:W-:Y:S05]  /*4110*/  CALL.REL.NOINC `($__internal_2_$__cuda_sm10x_tcgen05_guardrail_trap_unallocated_columns_being_dealloced) ;  /* 0x0000003c00887944 */ /* 0x030fea0003c00000 */
.L_x_80:
[----:B------:R-:W-:Y:S01]  /*4120*/  NOP ;  /* 0x0000000000007918 */ /* 0x000fe20000000000 */
[----:B---3--:R-:W-:Y:S05]  /*4130*/  EXIT ;  /* 0x000000000000794d */ /* 0x008fea0003800000 */
.L_x_62:
[----:B------:R-:W-:-:S09]  /*4140*/  UISETP.NE.OR UP2, UPT, UR8, 0x3, !UP2 ;  /* 0x000000030800788c */ /* 0x000fd2000d745670 */
[----:B------:R-:W-:Y:S05]  /*4150*/  BRA.U UP2, `(.L_x_81) ;  /* 0x0000000902c87547 */ /* 0x000fea000b800000 */
[----:B------:R-:W1:Y:S01]  /*4160*/  LDCU.64 UR6, c[0x0][0x888] ;  /* 0x00011100ff0677ac */ /* 0x000e620008000a00 */
[----:B------:R-:W2:Y:S01]  /*4170*/  LDC R0, c[0x0][0xb30] ;  /* 0x0002cc00ff007b82 */ /* 0x000ea20000000800 */
[----:B------:R-:W-:Y:S01]  /*4180*/  IMAD.MOV.U32 R30, RZ, RZ, 0x1 ;  /* 0x00000001ff1e7424 */ /* 0x000fe200078e00ff */
[----:B------:R-:W-:Y:S01]  /*4190*/  CS2R R28, SRZ ;  /* 0x00000000001c7805 */ /* 0x000fe2000001ff00 */
[----:B------:R-:W4:Y:S01]  /*41a0*/  LDCU.64 UR4, c[0x0][0x890] ;  /* 0x00011200ff0477ac */ /* 0x000f220008000a00 */
[----:B------:R-:W-:Y:S01]  /*41b0*/  IMAD.MOV.U32 R25, RZ, RZ, 0x2000 ;  /* 0x00002000ff197424 */ /* 0x000fe200078e00ff */
[----:B------:R-:W-:-:S03]  /*41c0*/  UMOV UR8, 0x400 ;  /* 0x0000040000087882 */ /* 0x000fc60000000000 */
[----:B------:R-:W3:Y:S01]  /*41d0*/  LDC R19, c[0x0][0x370] ;  /* 0x0000dc00ff137b82 */ /* 0x000ee20000000800 */
[----:B------:R-:W-:-:S07]  /*41e0*/  UPLOP3.LUT UP1, UPT, UPT, UPT, UPT, 0x40, 0x4 ;  /* 0x000000000004789c */ /* 0x000fce0003f2e870 */
[----:B------:R-:W3:Y:S01]  /*41f0*/  LDC R2, c[0x0][0xb0c] ;  /* 0x0002c300ff027b82 */ /* 0x000ee20000000800 */
[----:B-1----:R-:W-:Y:S02]  /*4200*/  UISETP.NE.U32.AND UP2, UPT, UR6, URZ, UPT ;  /* 0x000000ff0600728c */ /* 0x002fe4000bf45070 */
[----:B------:R-:W-:Y:S02]  /*4210*/  ULEA UR6, UR37, UR8, 0x18 ;  /* 0x0000000825067291 */ /* 0x000fe4000f8ec0ff */
[----:B------:R-:W-:Y:S02]  /*4220*/  UISETP.NE.AND.EX UP2, UPT, UR7, URZ, UPT, UP2 ;  /* 0x000000ff0700728c */ /* 0x000fe4000bf45320 */
[----:B------:R-:W-:Y:S01]  /*4230*/  UIADD3 UR7, UPT, UPT, UR6, 0x110, URZ ;  /* 0x0000011006077890 */ /* 0x000fe2000fffe0ff */
[----:B------:R-:W1:Y:S01]  /*4240*/  LDC R18, c[0x0][0xb20] ;  /* 0x0002c800ff127b82 */ /* 0x000e620000000800 */
[----:B----4-:R-:W-:Y:S01]  /*4250*/  UISETP.NE.U32.AND UP3, UPT, UR4, URZ, UPT ;  /* 0x000000ff0400728c */ /* 0x010fe2000bf65070 */
[----:B--2---:R-:W-:Y:S01]  /*4260*/  ISETP.NE.AND P1, PT, R0, 0x1, PT ;  /* 0x000000010000780c */ /* 0x004fe20003f25270 */
[----:B------:R-:W-:-:S02]  /*4270*/  UPRMT UR37, UR37, 0x654, UR7 ;  /* 0x0000065425257896 */ /* 0x000fc40008000007 */
[----:B------:R-:W-:-:S03]  /*4280*/  UISETP.NE.AND.EX UP3, UPT, UR5, URZ, UPT, UP3 ;  /* 0x000000ff0500728c */ /* 0x000fc6000bf65330 */
[----:B------:R-:W2:Y:S08]  /*4290*/  LDC.64 R32, c[0x0][0x348] ;  /* 0x0000d200ff207b82 */ /* 0x000eb00000000a00 */
[----:B------:R-:W4:Y:S08]  /*42a0*/  LDC.64 R16, c[0x0][0xb10] ;  /* 0x0002c400ff107b82 */ /* 0x000f300000000a00 */
[----:B------:R-:W1:Y:S08]  /*42b0*/  LDC.64 R6, c[0x0][0xb18] ;  /* 0x0002c600ff067b82 */ /* 0x000e700000000a00 */
[----:B------:R-:W1:Y:S08]  /*42c0*/  LDC.64 R4, c[0x0][0xb28] ;  /* 0x0002ca00ff047b82 */ /* 0x000e700000000a00 */
[----:B---3--:R-:W1:Y:S02]  /*42d0*/  LDC R24, c[0x0][0x374] ;  /* 0x0000dd00ff187b82 */ /* 0x008e640000000800 */
.L_x_89:
[C---:B------:R-:W-:Y:S02]  /*42e0*/  LEA R0, R29.reuse, UR6, 0x3 ;  /* 0x000000061d007c11 */ /* 0x040fe4000f8e18ff */
[----:B------:R-:W-:Y:S02]  /*42f0*/  SHF.L.U32 R3, R28, 0x1f, RZ ;  /* 0x0000001f1c037819 */ /* 0x000fe400000006ff */
[----:B------:R-:W-:Y:S02]  /*4300*/  LEA R20, R29, UR6, 0x4 ;  /* 0x000000061d147c11 */ /* 0x000fe4000f8e20ff */
[----:B---3--:R-:W3:Y:S02]  /*4310*/  SYNCS.PHASECHK.TRANS64.TRYWAIT P0, [R0+URZ+0x130], R3 ;  /* 0x00013003000075a7 */ /* 0x008ee400080011ff */
[----:B---3--:R-:W-:Y:S05]  /*4320*/  @!P0 BRA `(.L_x_82) ;  /* 0x0000003800688947 */ /* 0x008fea0003800000 */
.L_x_162:
[----:B------:R-:W-:Y:S01]  /*4330*/  ISETP.GE.AND P0, PT, R72, 0x1, PT ;  /* 0x000000014800780c */ /* 0x000fe20003f06270 */
[----:B------:R-:W1:Y:S01]  /*4340*/  LDS.128 R20, [R20+0x1c0] ;  /* 0x0001c00014147984 */ /* 0x000e620000000c00 */
[----:B------:R-:W-:Y:S01]  /*4350*/  ISETP.NE.U32.AND P4, PT, RZ, UR4, PT ;  /* 0x00000004ff007c0c */ /* 0x000fe2000bf85070 */
[----:B---3--:R-:W-:Y:S01]  /*4360*/  VIADD R0, R0, 0x140 ;  /* 0x0000014000007836 */ /* 0x008fe20000000000 */
[----:B------:R-:W-:Y:S02]  /*4370*/  SHF.L.U32 R26, R30, 0x1f, RZ ;  /* 0x0000001f1e1a7819 */ /* 0x000fe400000006ff */
[----:B------:R-:W-:Y:S02]  /*4380*/  ISETP.NE.AND.EX P4, PT, RZ, UR5, PT, P4 ;  /* 0x00000005ff007c0c */ /* 0x000fe4000bf85340 */
[----:B------:R-:W-:Y:S01]  /*4390*/  PRMT R0, RZ, 0x654, R0 ;  /* 0x00000654ff007816 */ /* 0x000fe20000000000 */
[----:B------:R-:W-:Y:S01]  /*43a0*/  @!PT LDS RZ, [RZ] ;  /* 0x00000000fffff984 */ /* 0x000fe20000000800 */
[----:B------:R-:W-:Y:S01]  /*43b0*/  @!PT LDS RZ, [RZ] ;  /* 0x00000000fffff984 */ /* 0x000fe20000000800 */
[----:B------:R-:W-:Y:S01]  /*43c0*/  @!PT LDS RZ, [RZ] ;  /* 0x00000000fffff984 */ /* 0x000fe20000000800 */
[----:B------:R-:W-:Y:S01]  /*43d0*/  @!PT LDS RZ, [RZ] ;  /* 0x00000000fffff984 */ /* 0x000fe20000000800 */
[----:B------:R3:W-:Y:S06]  /*43e0*/  MEMBAR.ALL.CTA ;  /* 0x0000000000007992 */ /* 0x0007ec0000008000 */
[----:B---3--:R-:W3:Y:S02]  /*43f0*/  FENCE.VIEW.ASYNC.S ;  /* 0x00000000000073c6 */ /* 0x008ee40000000000 */
[----:B---3--:R3:W-:Y:S01]  /*4400*/  SYNCS.ARRIVE.TRANS64.RED.A1T0 RZ, [R0+URZ], RZ ;  /* 0x000000ff00ff79a7 */ /* 0x0087e200081004ff */
[----:B-1----:R-:W-:Y:S11]  /*4410*/  LOP3.LUT P3, RZ, R22, 0x1, RZ, 0xc0, !PT ;  /* 0x0000000116ff7812 */ /* 0x002ff6000786c0ff */
[----:B------:R-:W-:Y:S02]  /*4420*/  @!UPT UIADD3 URZ, UPT, UPT, URZ, URZ, URZ ;  /* 0x000000fffffff290 */ /* 0x000fe4000fffe0ff */
[----:B------:R-:W-:Y:S02]  /*4430*/  @P3 MOV R13, R20 ;  /* 0x00000014000d3202 */ /* 0x000fe40000000f00 */
[----:B------:R-:W-:Y:S01]  /*4440*/  @P3 LOP3.LUT R8, R21, 0xffff, RZ, 0xc0, !PT ;  /* 0x0000ffff15083812 */ /* 0x000fe200078ec0ff */
[----:B---3--:R-:W-:Y:S06]  /*4450*/  @!P0 BRA `(.L_x_83) ;  /* 0x0000000000a48947 */ /* 0x008fec0003800000 */
[----:B------:R-:W-:Y:S01]  /*4460*/  IMAD.HI.U32 R31, R24, R7, RZ ;  /* 0x00000007181f7227 */ /* 0x000fe200078e00ff */
[----:B------:R-:W-:Y:S02]  /*4470*/  ISETP.NE.AND P0, PT, R6, 0x1, PT ;  /* 0x000000010600780c */ /* 0x000fe40003f05270 */
[----:B------:R-:W-:Y:S01]  /*4480*/  ISETP.NE.AND P2, PT, R72, 0x1, PT ;  /* 0x000000014800780c */ /* 0x000fe20003f45270 */
[----:B----4-:R-:W-:Y:S01]  /*4490*/  IMAD.HI.U32 R34, R19, R16, RZ ;  /* 0x0000001013227227 */ /* 0x010fe200078e00ff */
[----:B------:R-:W-:Y:S02]  /*44a0*/  SHF.R.U32.HI R31, RZ, R18, R31 ;  /* 0x00000012ff1f7219 */ /* 0x000fe4000001161f */
[----:B------:R-:W-:Y:S01]  /*44b0*/  ISETP.NE.AND P5, PT, R2, 0x1, PT ;  /* 0x000000010200780c */ /* 0x000fe20003fa5270 */
[----:B------:R-:W-:Y:S01]  /*44c0*/  IMAD.HI.U32 R36, R13, R16, RZ ;  /* 0x000000100d247227 */ /* 0x000fe200078e00ff */
[----:B------:R-:W-:Y:S02]  /*44d0*/  SHF.R.U32.HI R34, RZ, R17, R34 ;  /* 0x00000011ff227219 */ /* 0x000fe40000011622 */
[----:B------:R-:W-:Y:S01]  /*44e0*/  SEL R3, R24, R31, !P0 ;  /* 0x0000001f18037207 */ /* 0x000fe20004000000 */
[C---:B------:R-:W-:Y:S01]  /*44f0*/  IMAD.HI.U32 R31, R8.reuse, R7, RZ ;  /* 0x00000007081f7227 */ /* 0x040fe200078e00ff */
[----:B------:R-:W-:Y:S02]  /*4500*/  SEL R11, R19, R34, !P5 ;  /* 0x00000022130b7207 */ /* 0x000fe40006800000 */
[----:B------:R-:W-:Y:S01]  /*4510*/  SHF.R.U32.HI R36, RZ, R17, R36 ;  /* 0x00000011ff247219 */ /* 0x000fe20000011624 */
[----:B------:R-:W-:Y:S01]  /*4520*/  IMAD.HI.U32 R38, R3, R4, RZ ;  /* 0x0000000403267227 */ /* 0x000fe200078e00ff */
[----:B------:R-:W-:Y:S03]  /*4530*/  SHF.R.U32.HI R31, RZ, R18, R31 ;  /* 0x00000012ff1f7219 */ /* 0x000fe6000001161f */
[----:B------:R-:W-:Y:S01]  /*4540*/  IMAD.HI.U32 R34, R11, R4, RZ ;  /* 0x000000040b227227 */ /* 0x000fe200078e00ff */
[----:B------:R-:W-:Y:S02]  /*4550*/  @P2 SHF.R.U32.HI R3, RZ, R5, R38 ;  /* 0x00000005ff032219 */ /* 0x000fe40000011626 */
[----:B------:R-:W-:Y:S02]  /*4560*/  SEL R9, R8, R31, !P0 ;  /* 0x0000001f08097207 */ /* 0x000fe40004000000 */
[----:B------:R-:W-:Y:S01]  /*4570*/  @P2 SHF.R.U32.HI R11, RZ, R5, R34 ;  /* 0x00000005ff0b2219 */ /* 0x000fe20000011622 */
[C---:B------:R-:W-:Y:S01]  /*4580*/  IMAD R10, R72.reuse, R3, RZ ;  /* 0x00000003480a7224 */ /* 0x040fe200078e02ff */
[----:B------:R-:W-:Y:S01]  /*4590*/  SEL R3, R13, R36, !P5 ;  /* 0x000000240d037207 */ /* 0x000fe20006800000 */
[C---:B------:R-:W-:Y:S03]  /*45a0*/  IMAD.HI.U32 R14, R9.reuse, R4, RZ ;  /* 0x00000004090e7227 */ /* 0x040fe600078e00ff */
[----:B------:R-:W-:Y:S01]  /*45b0*/  ISETP.GE.AND P0, PT, R9, R10, PT ;  /* 0x0000000a0900720c */ /* 0x000fe20003f06270 */
[C---:B------:R-:W-:Y:S01]  /*45c0*/  IMAD R12, R72.reuse, R11, RZ ;  /* 0x0000000b480c7224 */ /* 0x040fe200078e02ff */
[-C--:B------:R-:W-:Y:S04]  /*45d0*/  SHF.R.U32.HI R14, RZ, R5.reuse, R14 ;  /* 0x00000005ff0e7219 */ /* 0x080fe8000001160e */
[----:B------:R-:W-:Y:S02]  /*45e0*/  ISETP.GE.OR P0, PT, R3, R12, P0 ;  /* 0x0000000c0300720c */ /* 0x000fe40000706670 */
[----:B------:R-:W-:Y:S05]  /*45f0*/  SEL R15, R9, R14, !P2 ;  /* 0x0000000e090f7207 */ /* 0x000fea0005000000 */
[----:B------:R-:W-:Y:S04]  /*4600*/  IMAD.MOV R14, RZ, RZ, -R15 ;  /* 0x000000ffff0e7224 */ /* 0x000fe800078e0a0f */
[----:B------:R-:W-:Y:S02]  /*4610*/  IMAD R14, R72, R14, R9 ;  /* 0x0000000e480e7224 */ /* 0x000fe400078e0209 */
[C---:B------:R-:W-:Y:S05]  /*4620*/  @!P0 IMAD.HI.U32 R10, R3.reuse, R4, RZ ;  /* 0x00000004030a8227 */ /* 0x040fea00078e00ff */
[----:B------:R-:W-:Y:S04]  /*4630*/  @!P0 SHF.R.U32.HI R10, RZ, R5, R10 ;  /* 0x00000005ff0a8219 */ /* 0x000fe8000001160a */
[----:B------:R-:W-:Y:S01]  /*4640*/  @!P0 SEL R0, R3, R10, !P2 ;  /* 0x0000000a03008207 */ /* 0x000fe20005000000 */
[----:B------:R-:W-:Y:S03]  /*4650*/  IMAD.MOV R10, RZ, RZ, -R3 ;  /* 0x000000ffff0a7224 */ /* 0x000fe600078e0a03 */
[----:B------:R-:W-:Y:S01]  /*4660*/  @!P0 IADD3 R15, PT, PT, R15, -R0, RZ ;  /* 0x800000000f0f8210 */ /* 0x000fe20007ffe0ff */
[----:B------:R-:W-:Y:S01]  /*4670*/  @!P0 IMAD R0, R11, R14, R0 ;  /* 0x0000000e0b008224 */ /* 0x000fe200078e0200 */
[----:B------:R-:W-:Y:S01]  /*4680*/  IADD3 R11, PT, PT, -R9, RZ, RZ ;  /* 0x000000ff090b7210 */ /* 0x000fe20007ffe1ff */
[----:B------:R-:W-:Y:S02]  /*4690*/  IMAD R13, R2, R10, R13 ;  /* 0x0000000a020d7224 */ /* 0x000fe400078e020d */
[----:B------:R-:W-:Y:S02]  /*46a0*/  @!P0 IMAD R9, R15, R72, R3 ;  /* 0x000000480f098224 */ /* 0x000fe400078e0203 */
[----:B------:R-:W-:Y:S02]  /*46b0*/  @!P0 IMAD.MOV.U32 R3, RZ, RZ, R0 ;  /* 0x000000ffff038224 */ /* 0x000fe400078e0000 */
[----:B------:R-:W-:Y:S02]  /*46c0*/  IMAD R8, R6, R11, R8 ;  /* 0x0000000b06087224 */ /* 0x000fe400078e0208 */
[----:B------:R-:W-:Y:S02]  /*46d0*/  IMAD R13, R3, R2, R13 ;  /* 0x00000002030d7224 */ /* 0x000fe400078e020d */
[----:B------:R-:W-:Y:S02]  /*46e0*/  IMAD R8, R9, R6, R8 ;  /* 0x0000000609087224 */ /* 0x000fe400078e0208 */
.L_x_83:
[----:B------:R-:W-:Y:S05]  /*46f0*/  BRA.U UP1, `(.L_x_84) ;  /* 0x0000000101107547 */ /* 0x000fea000b800000 */
[----:B------:R-:W-:Y:S04]  /*4700*/  MOV R0, UR13 ;  /* 0x0000000d00007c02 */ /* 0x000fe80008000f00 */
[----:B------:R-:W-:Y:S04]  /*4710*/  SHF.L.U32 R3, R0, 0x1f, RZ ;  /* 0x0000001f00037819 */ /* 0x000fe800000006ff */
[----:B------:R-:W1:Y:S02]  /*4720*/  SYNCS.PHASECHK.TRANS64.TRYWAIT P0, [UR6+0x128], R3 ;  /* 0x00012803ff0075a7 */ /* 0x000e640008001106 */
[----:B-1----:R-:W-:Y:S05]  /*4730*/  @!P0 BRA `(.L_x_85) ;  /* 0x0000003400788947 */ /* 0x002fea0003800000 */
.L_x_84:
[----:B------:R-:W-:Y:S05]  /*4740*/  BRA.U !UP3, `(.L_x_86) ;  /* 0x000000010b347547 */ /* 0x000fea000b800000 */
[----:B------:R-:W-:Y:S01]  /*4750*/  UPLOP3.LUT UP0, UPT, UPT, UPT, UP2, 0x80, 0x8 ;  /* 0x000000000008789c */ /* 0x000fe20003f0f020 */
[----:B-1----:R-:W-:Y:S02]  /*4760*/  HFMA2 R0, -RZ, RZ, 0, 5.9604644775390625e-08 ;  /* 0x00000001ff007431 */ /* 0x002fe400000001ff */
[----:B------:R-:W-:Y:S03]  /*4770*/  IMAD.MOV.U32 R164, RZ, RZ, 0x1 ;  /* 0x00000001ffa47424 */ /* 0x000fe600078e00ff */
[----:B------:R-:W-:Y:S05]  /*4780*/  PLOP3.LUT P0, PT, PT, PT, UP0, 0x80, 0x8 ;  /* 0x000000000008781c */ /* 0x000fea0003f0f008 */
[----:B------:R-:W1:Y:S01]  /*4790*/  @UP0 LDCU.64 UR8, c[0x0][0x888] ;  /* 0x00011100ff0807ac */ /* 0x000e620008000a00 */
[----:B------:R-:W-:Y:S07]  /*47a0*/  @UP0 UIMAD UR7, UR36, UR4, URZ ;  /* 0x00000004240702a4 */ /* 0x000fee000f8e02ff */
[----:B------:R-:W-:Y:S01]  /*47b0*/  @!P0 PRMT R164, R0, 0x7610, R164 ;  /* 0x0000761000a48816 */ /* 0x000fe200000000a4 */
[----:B-1----:R-:W-:Y:S03]  /*47c0*/  @UP0 UIMAD.WIDE UR8, UR7, 0x4, UR8 ;  /* 0x00000004070808a5 */ /* 0x002fe6000f8e0208 */
[----:B------:R-:W1:Y:S03]  /*47d0*/  @!UP0 LDCU UR7, c[0x0][0x880] ;  /* 0x00011000ff0787ac */ /* 0x000e660008000800 */
[----:B------:R-:W-:Y:S01]  /*47e0*/  IMAD.U32 R10, RZ, RZ, UR8 ;  /* 0x00000008ff0a7e24 */ /* 0x000fe2000f8e00ff */
[----:B------:R-:W-:Y:S05]  /*47f0*/  MOV R11, UR9 ;  /* 0x00000009000b7c02 */ /* 0x000fea0008000f00 */
[----:B-----5:R3:W5:Y:S02]  /*4800*/  @P0 LDG.E R81, desc[UR40][R10.64] ;  /* 0x000000280a510981 */ /* 0x020764000c1e1900 */
[----:B-1-3--:R-:W-:Y:S07]  /*4810*/  @!P0 IMAD.U32 R81, RZ, RZ, UR7 ;  /* 0x00000007ff518e24 */ /* 0x00afee000f8e00ff */
.L_x_86:
[----:B-----5:R-:W-:Y:S01]  /*4820*/  @!P4 FSETP.EQ.AND P5, PT, R81, RZ, PT ;  /* 0x000000ff5100c20b */ /* 0x020fe20003fa2000 */
[----:B------:R-:W-:Y:S01]  /*4830*/  @!UPT UIADD3 URZ, UPT, UPT, URZ, URZ, URZ ;  /* 0x000000fffffff290 */ /* 0x000fe2000fffe0ff */
[----:B------:R-:W-:Y:S11]  /*4840*/  @!P4 BRA `(.L_x_87) ;  /* 0x000000000014c947 */ /* 0x000ff60003800000 */
[----:B------:R-:W-:Y:S02]  /*4850*/  LOP3.LUT P0, RZ, R164, 0xff, RZ, 0xc0, !PT ;  /* 0x000000ffa4ff7812 */ /* 0x000fe4000780c0ff */
[----:B------:R-:W-:Y:S04]  /*4860*/  PLOP3.LUT P5, PT, PT, PT, UP0, 0x80, 0x8 ;  /* 0x000000000008781c */ /* 0x000fe80003faf008 */
[----:B------:R-:W-:Y:S07]  /*4870*/  PLOP3.LUT P5, PT, P5, PT, PT, 0x8, 0x80 ;  /* 0x000000000080781c */ /* 0x000fee0002fae170 */
[----:B------:R-:W-:Y:S11]  /*4880*/  @P0 FSETP.EQ.AND P5, PT, R81, RZ, PT ;  /* 0x000000ff5100020b */ /* 0x000ff60003fa2000 */
[----:B------:R-:W-:Y:S02]  /*4890*/  @!UPT UIADD3 URZ, UPT, UPT, URZ, URZ, URZ ;  /* 0x000000fffffff290 */ /* 0x000fe4000fffe0ff */
.L_x_87:
[----:B------:R-:W3:Y:S01]  /*48a0*/  SYNCS.PHASECHK.TRANS64.TRYWAIT P4, [UR6+0x118], R26 ;  /* 0x0001181aff0075a7 */ /* 0x000ee20008081106 */
[----:B------:R-:W-:Y:S01]  /*48b0*/  @P3 SHF.R.U32.HI R27, RZ, 0x10, R21 ;  /* 0x00000010ff1b3819 */ /* 0x000fe20000011615 */
[----:B------:R-:W-:Y:S01]  /*48c0*/  VIADD R29, R29, 0x1 ;  /* 0x000000011d1d7836 */ /* 0x000fe20000000000 */
[----:B------:R-:W5:Y:S08]  /*48d0*/  LDC.64 R14, c[0x0][0xb10] ;  /* 0x0002c400ff0e7b82 */ /* 0x000f700000000a00 */
[----:B------:R-:W2:Y:S08]  /*48e0*/  LDC.64 R10, c[0x0][0xb18] ;  /* 0x0002c600ff0a7b82 */ /* 0x000eb00000000a00 */
[----:B-1----:R-:W1:Y:S08]  /*48f0*/  @!P1 LDC R0, c[0x0][0xb20] ;  /* 0x0002c800ff009b82 */ /* 0x002e700000000800 */
[----:B------:R-:W4:Y:S01]  /*4900*/  @!P1 LDC R3, c[0x0][0xb0c] ;  /* 0x0002c300ff039b82 */ /* 0x000f220000000800 */
[----:B-----5:R-:W-:Y:S05]  /*4910*/  @!P1 IMAD.HI.U32 R14, R13, R14, RZ ;  /* 0x0000000e0d0e9227 */ /* 0x020fea00078e00ff */
[----:B------:R-:W-:Y:S01]  /*4920*/  @!P1 SHF.R.U32.HI R14, RZ, R15, R14 ;  /* 0x0000000fff0e9219 */ /* 0x000fe2000001160e */
[----:B--2---:R-:W-:Y:S01]  /*4930*/  @!P1 IMAD.HI.U32 R11, R8, R11, RZ ;  /* 0x0000000b080b9227 */ /* 0x004fe200078e00ff */
[----:B------:R-:W-:Y:S04]  /*4940*/  @!P1 ISETP.NE.AND P0, PT, R10, 0x1, PT ;  /* 0x000000010a00980c */ /* 0x000fe80003f05270 */
[----:B-1----:R-:W-:Y:S02]  /*4950*/  @!P1 SHF.R.U32.HI R9, RZ, R0, R11 ;  /* 0x00000000ff099219 */ /* 0x002fe4000001160b */
[----:B----4-:R-:W-:Y:S02]  /*4960*/  @!P1 ISETP.NE.AND P2, PT, R3, 0x1, PT ;  /* 0x000000010300980c */ /* 0x010fe40003f45270 */
[----:B------:R-:W-:Y:S02]  /*4970*/  @!P1 SEL R9, R8, R9, !P0 ;  /* 0x0000000908099207 */ /* 0x000fe40004000000 */
[----:B------:R-:W-:Y:S02]  /*4980*/  ELECT P0, URZ, PT ;  /* 0x0000000000ff782f */ /* 0x000fe40003800000 */
[----:B------:R-:W-:Y:S05]  /*4990*/  @!P1 SEL R14, R13, R14, !P2 ;  /* 0x0000000e0d0e9207 */ /* 0x000fea0005000000 */
[----:B------:R-:W-:Y:S02]  /*49a0*/  @!P1 IMAD.IADD R0, R9, 0x1, -R14 ;  /* 0x0000000109009824 */ /* 0x000fe400078e0a0e */
[----:B------:R-:W-:Y:S02]  /*49b0*/  @!P1 IMAD.IADD R9, R14, 0x1, -R9 ;  /* 0x000000010e099824 */ /* 0x000fe400078e0a09 */
[----:B------:R-:W-:Y:S02]  /*49c0*/  @!P1 IMAD R13, R0, R3, R13 ;  /* 0x00000003000d9224 */ /* 0x000fe400078e020d */
[----:B------:R-:W-:Y:S01]  /*49d0*/  @!P1 IMAD R8, R9, R10, R8 ;  /* 0x0000000a09089224 */ /* 0x000fe200078e0208 */
[----:B---3--:R-:W-:Y:S06]  /*49e0*/  @!P4 BRA `(.L_x_88) ;  /* 0x0000003000e4c947 */ /* 0x008fec0003800000 */
.L_x_165:
[----:B------:R-:W-:Y:S01]  /*49f0*/  PLOP3.LUT P5, PT, P5, P0, PT, 0xf2, 0x2f ;  /* 0x00000000002f781c */ /* 0x000fe20002fa1e72 */
[----:B------:R-:W-:Y:S01]  /*4a00*/  UMOV UR14, 0x0 ;  /* 0x00000000000e7882 */ /* 0x000fe20000000000 */
[----:B------:R-:W-:Y:S01]  /*4a10*/  LOP3.LUT R30, R30, 0x1, RZ, 0x3c, !PT ;  /* 0x000000011e1e7812 */ /* 0x000fe200078e3cff */
[----:B------:R-:W-:Y:S01]  /*4a20*/  UMOV UR15, 0x10000000 ;  /* 0x10000000000f7882 */ /* 0x000fe20000000000 */
[----:B------:R-:W-:Y:S01]  /*4a30*/  UMOV UR12, UR36 ;  /* 0x00000024000c7c82 */ /* 0x000fe20008000000 */
[----:B------:R-:W-:Y:S08]  /*4a40*/  @P3 R2UR UR36, R27 ;  /* 0x000000001b2432ca */ /* 0x000ff000000e0000 */
[----:B-1----:R-:W-:Y:S01]  /*4a50*/  @!P5 IADD3 R3, P0, PT, R32, 0x580, RZ ;  /* 0x000005802003d810 */ /* 0x002fe20007f1e0ff */
[----:B------:R-:W-:Y:S01]  /*4a60*/  @!P5 IMAD.SHL.U32 R155, R155, 0x40, RZ ;  /* 0x000000409b9bd824 */ /* 0x000fe200078e00ff */
[----:B------:R-:W-:Y:S01]  /*4a70*/  VOTEU.ALL UP1, P5 ;  /* 0x0000000000ff7886 */ /* 0x000fe20002820000 */
[----:B------:R-:W-:Y:S01]  /*4a80*/  @!P5 IMAD.SHL.U32 R165, R165, 0x80, RZ ;  /* 0x00000080a5a5d824 */ /* 0x000fe200078e00ff */
[----:B------:R-:W-:Y:S01]  /*4a90*/  @!P5 R2UR UR8, R3 ;  /* 0x000000000308d2ca */ /* 0x000fe200000e0000 */
[----:B------:R-:W-:Y:S01]  /*4aa0*/  @!P5 IMAD.X R0, RZ, RZ, R33, P0 ;  /* 0x000000ffff00d224 */ /* 0x000fe200000e0621 */
[----:B------:R-:W-:Y:S01]  /*4ab0*/  @!P5 R2UR UR10, R155 ;  /* 0x000000009b0ad2ca */ /* 0x000fe200000e0000 */
[----:B------:R-:W-:Y:S01]  /*4ac0*/  @!UP1 UIADD3 UR9, UPT, UPT, UR6, 0x110, URZ ;  /* 0x0000011006099890 */ /* 0x000fe2000fffe0ff */
[----:B------:R-:W-:Y:S01]  /*4ad0*/  @!P5 R2UR UR11, R165 ;  /* 0x00000000a50bd2ca */ /* 0x000fe200000e0000 */
[----:B------:R-:W-:Y:S01]  /*4ae0*/  IMAD.IADD R155, R8, 0x1, R143 ;  /* 0x00000001089b7824 */ /* 0x000fe200078e028f */
[----:B------:R-:W-:Y:S01]  /*4af0*/  @!P5 R2UR UR7, R0 ;  /* 0x000000000007d2ca */ /* 0x000fe200000e0000 */
[----:B------:R-:W-:Y:S01]  /*4b00*/  IMAD.IADD R165, R13, 0x1, R154 ;  /* 0x000000010da57824 */ /* 0x000fe200078e029a */
[C---:B------:R-:W-:Y:S04]  /*4b10*/  ISETP.NE.AND P0, PT, R29.reuse, 0x2, PT ;  /* 0x000000021d00780c */ /* 0x040fe80003f05270 */
[----:B------:R-:W-:Y:S01]  /*4b20*/  SEL R3, RZ, 0x1, P0 ;  /* 0x00000001ff037807 */ /* 0x000fe20000000000 */
[----:B------:R-:W-:Y:S01]  /*4b30*/  IMAD.U32 R10, RZ, RZ, UR8 ;  /* 0x00000008ff0a7e24 */ /* 0x000fe2000f8e00ff */
[----:B------:R-:W-:Y:S01]  /*4b40*/  @!UP1 UIADD3 UR8, UPT, UPT, UR6, 0x200, URZ ;  /* 0x0000020006089890 */ /* 0x000fe2000fffe0ff */
[----:B------:R-:W-:Y:S01]  /*4b50*/  SEL R29, R29, RZ, P0 ;  /* 0x000000ff1d1d7207 */ /* 0x000fe20000000000 */
[----:B------:R-:W-:Y:S01]  /*4b60*/  VOTEU.ALL UP1, P5 ;  /* 0x0000000000ff7886 */ /* 0x000fe20002820000 */
[----:B------:R-:W-:Y:S02]  /*4b70*/  LOP3.LUT R28, R28, R3, RZ, 0x3c, !PT ;  /* 0x000000031c1c7212 */ /* 0x000fe400078e3cff */
[----:B------:R-:W-:Y:S01]  /*4b80*/  IMAD.U32 R11, RZ, RZ, UR7 ;  /* 0x00000007ff0b7e24 */ /* 0x000fe2000f8e00ff */
[----:B------:R-:W-:Y:S04]  /*4b90*/  @!P5 R2UR UR16, R10 ;  /* 0x000000000a10d2ca */ /* 0x000fe800000e0000 */
[----:B------:R-:W-:Y:S11]  /*4ba0*/  @!P5 R2UR UR17, R11 ;  /* 0x000000000b11d2ca */ /* 0x000ff600000e0000 */
[----:B------:R-:W-:Y:S02]  /*4bb0*/  @!UPT UIADD3 URZ, UPT, UPT, URZ, URZ, URZ ;  /* 0x000000fffffff290 */ /* 0x000fe4000fffe0ff */
[----:B------:R3:W-:Y:S01]  /*4bc0*/  @!UP1 UTMALDG.3D [UR8], [UR16], desc[UR14] ;  /* 0x00000e08100095b4 */ /* 0x0007e20008011000 */
[----:B------:R3:W-:Y:S01]  /*4bd0*/  @!P5 SYNCS.ARRIVE.TRANS64.RED.A0TR RZ, [UR6+0x110], R25 ;  /* 0x00011019ffffd9a7 */ /* 0x0007e20008300406 */
[----:B------:R-:W-:Y:S01]  /*4be0*/  UPLOP3.LUT UP1, UPT, UPT, UPT, UPT, 0x80, 0x8 ;  /* 0x000000000008789c */ /* 0x000fe20003f2f070 */
[----:B------:R-:W-:Y:S01]  /*4bf0*/  SYNCS.ARRIVE.TRANS64.RED.A1T0 RZ, [UR37], RZ ;  /* 0x000000ffffff79a7 */ /* 0x000fe20008100425 */
[----:B------:R-:W-:Y:S09]  /*4c00*/  @P3 BRA `(.L_x_89) ;  /* 0xfffffff400b43947 */ /* 0x000ff2000383ffff */
[----:B------:R-:W-:Y:S07]  /*4c10*/  MOV R0, UR6 ;  /* 0x0000000600007c02 */ /* 0x000fee0008000f00 */
.L_x_90:
[----:B-1----:R-:W-:-:S04]  /*4c20*/  SHF.L.U32 R3, R30, 0x1f, RZ ;  /* 0x0000001f1e037819 */ /* 0x002fc800000006ff */
[----:B------:R1:W2:Y:S03]  /*4c30*/  SYNCS.PHASECHK.TRANS64.TRYWAIT P0, [R0+URZ+0x118], R3 ;  /* 0x00011803000075a7 */ /* 0x0002a600080011ff */
[----:B--2---:R-:W-:Y:S05]  /*4c40*/  @!P0 NANOSLEEP.SYNCS 0x989680 ;  /* 0x009896800000895d */ /* 0x004fea0003900000 */
[----:B------:R-:W2:Y:S02]  /*4c50*/  @!P0 SYNCS.PHASECHK.TRANS64 P0, [R0+URZ+0x118], R3 ;  /* 0x00011803000085a7 */ /* 0x000ea400080010ff */
[----:B--23--:R-:W-:Y:S05]  /*4c60*/  @P0 EXIT ;  /* 0x000000000000094d */ /* 0x00cfea0003800000 */
[----:B------:R-:W-:Y:S05]  /*4c70*/  BRA `(.L_x_90) ;  /* 0xfffffffc00e87947 */ /* 0x000fea000383ffff */
.L_x_81:
[----:B------:R-:W-:-:S06]  /*4c80*/  UISETP.GE.AND UP1, UPT, UR8, 0x4, UPT ;  /* 0x000000040800788c */ /* 0x000fcc000bf26270 */
[----:B------:R-:W-:-:S13]  /*4c90*/  PLOP3.LUT P0, PT, PT, PT, UP1, 0x80, 0x8 ;  /* 0x000000000008781c */ /* 0x000fda0003f0f018 */
[----:B------:R-:W-:Y:S05]  /*4ca0*/  @!P0 EXIT ;  /* 0x000000000000894d */ /* 0x000fea0003800000 */
[----:B------:R-:W-:Y:S01]  /*4cb0*/  BAR.SYNC.DEFER_BLOCKING 0x6, 0xa0 ;  /* 0x0182800000007b1d */ /* 0x000fe20000010000 */
[C---:B------:R-:W-:Y:S02]  /*4cc0*/  IMAD.SHL.U32 R3, R166.reuse, 0x40, RZ ;  /* 0x00000040a6037824 */ /* 0x040fe400078e00ff */
[----:B------:R-:W-:Y:S02]  /*4cd0*/  HFMA2 R76, -RZ, RZ, 0, 0 ;  /* 0x00000000ff4c7431 */ /* 0x000fe400000001ff */
[C---:B------:R-:W-:Y:S01]  /*4ce0*/  IMAD.SHL.U32 R168, R166.reuse, 0x8, RZ ;  /* 0x00000008a6a87824 */ /* 0x040fe200078e00ff */
[----:B------:R-:W-:Y:S01]  /*4cf0*/  CS2R R174, SRZ ;  /* 0x0000000000ae7805 */ /* 0x000fe2000001ff00 */
[----:B------:R-:W-:Y:S01]  /*4d00*/  IMAD.U32 R79, R166, 0x10000, RZ ;  /* 0x00010000a64f7824 */ /* 0x000fe200078e00ff */
[----:B------:R-:W-:Y:S01]  /*4d10*/  UMOV UR43, 0x400 ;  /* 0x00000400002b7882 */ /* 0x000fe20000000000 */
[----:B------:R-:W-:Y:S01]  /*4d20*/  LOP3.LUT R5, R3, 0x180, RZ, 0xc0, !PT ;  /* 0x0000018003057812 */ /* 0x000fe200078ec0ff */
[----:B------:R-:W-:Y:S01]  /*4d30*/  ULEA UR43, UR37, UR43, 0x18 ;  /* 0x0000002b252b7291 */ /* 0x000fe2000f8ec0ff */
[----:B------:R-:W1:Y:S01]  /*4d40*/  LDC R167, c[0x0][0x370] ;  /* 0x0000dc00ffa77b82 */ /* 0x000e620000000800 */
[----:B------:R-:W-:Y:S01]  /*4d50*/  LOP3.LUT R79, R79, 0x600000, RZ, 0xc0, !PT ;  /* 0x006000004f4f7812 */ /* 0x000fe200078ec0ff */
[----:B------:R-:W-:Y:S01]  /*4d60*/  IMAD.MOV.U32 R181, RZ, RZ, RZ ;  /* 0x000000ffffb57224 */ /* 0x000fe200078e00ff */
[----:B------:R-:W-:Y:S01]  /*4d70*/  LOP3.LUT R168, R5, 0x30, R168, 0xf8, !PT ;  /* 0x0000003005a87812 */ /* 0x000fe200078ef8a8 */
[----:B------:R-:W-:Y:S01]  /*4d80*/  UIADD3 UR4, UPT, UPT, UR43, 0x2200, URZ ;  /* 0x000022002b047890 */ /* 0x000fe2000fffe0ff */
[----:B------:R-:W-:Y:S01]  /*4d90*/  IMAD.MOV.U32 R173, RZ, RZ, RZ ;  /* 0x000000ffffad7224 */ /* 0x000fe200078e00ff */
[----:B------:R-:W2:Y:S01]  /*4da0*/  LDCU.64 UR46, c[0x0][0x348] ;  /* 0x00006900ff2e77ac */ /* 0x000ea20008000a00 */
[----:B------:R-:W-:Y:S01]  /*4db0*/  LOP3.LUT R168, R168, 0x1e40, R3, 0xf8, !PT ;  /* 0x00001e40a8a87812 */ /* 0x000fe200078ef803 */
[----:B------:R-:W4:Y:S01]  /*4dc0*/  LDC R74, c[0x0][0xb0c] ;  /* 0x0002c300ff4a7b82 */ /* 0x000f220000000800 */
[----:B------:R-:W-:Y:S01]  /*4dd0*/  IMAD.SHL.U32 R3, R166, 0x10, RZ ;  /* 0x00000010a6037824 */ /* 0x000fe200078e00ff */
[----:B------:R-:W-:Y:S01]  /*4de0*/  MOV R179, UR4 ;  /* 0x0000000400b37c02 */ /* 0x000fe20008000f00 */
[----:B------:R-:W1:Y:S03]  /*4df0*/  LDCU.64 UR38, c[0x0][0x888] ;  /* 0x00011100ff2677ac */ /* 0x000e660008000a00 */
[C---:B------:R-:W-:Y:S01]  /*4e00*/  LOP3.LUT R5, R3.reuse, 0x20, RZ, 0xc0, !PT ;  /* 0x0000002003057812 */ /* 0x040fe200078ec0ff */
[----:B------:R-:W3:Y:S01]  /*4e10*/  LDS R0, [UR43+0x1e0] ;  /* 0x0001e02bff007984 */ /* 0x000ee20008000800 */
[----:B------:R-:W1:Y:S01]  /*4e20*/  LDC R170, c[0x0][0xb20] ;  /* 0x0002c800ffaa7b82 */ /* 0x000e620000000800 */
[----:B------:R-:W-:Y:S01]  /*4e30*/  LOP3.LUT R3, R3, 0x40, RZ, 0xc0, !PT ;  /* 0x0000004003037812 */ /* 0x000fe200078ec0ff */
[----:B------:R-:W-:-:S06]  /*4e40*/  UIADD3 UR42, UPT, UPT, UR43, 0x200, URZ ;  /* 0x000002002b2a7890 */ /* 0x000fcc000fffe0ff */
[----:B------:R-:W1:Y:S08]  /*4e50*/  LDC R73, c[0x0][0xb30] ;  /* 0x0002cc00ff497b82 */ /* 0x000e700000000800 */
[----:B------:R-:W1:Y:S08]  /*4e60*/  LDC.64 R152, c[0x0][0xb10] ;  /* 0x0002c400ff987b82 */ /* 0x000e700000000a00 */
[----:B------:R-:W1:Y:S08]  /*4e70*/  LDC.64 R70, c[0x0][0xb18] ;  /* 0x0002c600ff467b82 */ /* 0x000e700000000a00 */
[----:B------:R-:W1:Y:S01]  /*4e80*/  LDC.64 R148, c[0x0][0x888] ;  /* 0x00022200ff947b82 */ /* 0x000e620000000a00 */
[----:B---3--:R-:W-:-:S07]  /*4e90*/  IMAD.IADD R79, R0, 0x1, R79 ;  /* 0x00000001004f7824 */ /* 0x008fce00078e024f */
[----:B------:R-:W3:Y:S01]  /*4ea0*/  LDC.64 R68, c[0x0][0xb28] ;  /* 0x0002ca00ff447b82 */ /* 0x000ee20000000a00 */
[----:B------:R-:W-:-:S05]  /*4eb0*/  VIADD R0, R168, UR43 ;  /* 0x0000002ba8007c36 */ /* 0x000fca0008000000 */
[--C-:B------:R-:W-:Y:S02]  /*4ec0*/  IADD3 R178, PT, PT, -R5, 0x200, R0.reuse ;  /* 0x0000020005b27810 */ /* 0x100fe40007ffe100 */
[----:B------:R-:W1:Y:S01]  /*4ed0*/  LDC.64 R150, c[0x0][0x890] ;  /* 0x00022400ff967b82 */ /* 0x000e620000000a00 */
[----:B------:R-:W-:Y:S02]  /*4ee0*/  IADD3 R177, PT, PT, -R3, 0x200, R0 ;  /* 0x0000020003b17810 */ /* 0x000fe40007ffe100 */
[----:B------:R-:W-:-:S05]  /*4ef0*/  IMAD.IADD R176, R178, 0x1, -R3 ;  /* 0x00000001b2b07824 */ /* 0x000fca00078e0a03 */
[----:B------:R-:W1:Y:S08]  /*4f00*/  LDC.64 R146, c[0x0][0x8b0] ;  /* 0x00022c00ff927b82 */ /* 0x000e700000000a00 */
[----:B------:R-:W1:Y:S08]  /*4f10*/  LDC.64 R144, c[0x0][0x8a8] ;  /* 0x00022a00ff907b82 */ /* 0x000e700000000a00 */
[----:B--2-4-:R-:W1:Y:S02]  /*4f20*/  LDC R172, c[0x0][0x374] ;  /* 0x0000dd00ffac7b82 */ /* 0x014e640000000800 */
.L_x_108:
[C---:B------:R-:W-:Y:S02]  /*4f30*/  LEA R0, R181.reuse, UR43, 0x3 ;  /* 0x0000002bb5007c11 */ /* 0x040fe4000f8e18ff */
[----:B------:R-:W-:Y:S02]  /*4f40*/  SHF.L.U32 R3, R174, 0x1f, RZ ;  /* 0x0000001fae037819 */ /* 0x000fe400000006ff */
[----:B------:R-:W-:Y:S02]  /*4f50*/  LEA R16, R181, UR43, 0x4 ;  /* 0x0000002bb5107c11 */ /* 0x000fe4000f8e20ff */
[----:B--2---:R-:W2:Y:S02]  /*4f60*/  SYNCS.PHASECHK.TRANS64.TRYWAIT P0, [R0+URZ+0x130], R3 ;  /* 0x00013003000075a7 */ /* 0x004ea400080011ff */
[----:B-12---:R-:W-:Y:S05]  /*4f70*/  @!P0 BRA `(.L_x_91) ;  /* 0x0000002c00988947 */ /* 0x006fea0003800000 */
.L_x_166:
[----:B------:R-:W4:Y:S01]  /*4f80*/  LDC.64 R12, c[0x0][0xb10] ;  /* 0x0002c400ff0c7b82 */ /* 0x000f220000000a00 */
[----:B------:R-:W3:Y:S01]  /*4f90*/  LDS.128 R16, [R16+0x1c0] ;  /* 0x0001c00010107984 */ /* 0x000ee20000000c00 */
[----:B-1----:R-:W-:Y:S01]  /*4fa0*/  ISETP.NE.AND P1, PT, R73, 0x1, PT ;  /* 0x000000014900780c */ /* 0x002fe20003f25270 */
[----:B--2---:R-:W-:Y:S01]  /*4fb0*/  VIADD R0, R0, 0x140 ;  /* 0x0000014000007836 */ /* 0x004fe20000000000 */
[----:B------:R-:W-:Y:S04]  /*4fc0*/  ISETP.GE.AND P0, PT, R72, 0x1, PT ;  /* 0x000000014800780c */ /* 0x000fe80003f06270 */
[----:B------:R-:W1:Y:S01]  /*4fd0*/  LDC.64 R10, c[0x0][0xb18] ;  /* 0x0002c600ff0a7b82 */ /* 0x000e620000000a00 */
[----:B------:R-:W-:Y:S01]  /*4fe0*/  PRMT R0, RZ, 0x654, R0 ;  /* 0x00000654ff007816 */ /* 0x000fe20000000000 */
[----:B------:R-:W-:Y:S01]  /*4ff0*/  @!PT LDS RZ, [RZ] ;  /* 0x00000000fffff984 */ /* 0x000fe20000000800 */
[----:B------:R-:W-:Y:S01]  /*5000*/  @!PT LDS RZ, [RZ] ;  /* 0x00000000fffff984 */ /* 0x000fe20000000800 */
[----:B------:R-:W-:Y:S01]  /*5010*/  @!PT LDS RZ, [RZ] ;  /* 0x00000000fffff984 */ /* 0x000fe20000000800 */
[----:B------:R-:W-:Y:S01]  /*5020*/  @!PT LDS RZ, [RZ] ;  /* 0x00000000fffff984 */ /* 0x000fe20000000800 */
[----:B------:R2:W-:Y:S06]  /*5030*/  MEMBAR.ALL.CTA ;  /* 0x0000000000007992 */ /* 0x0005ec0000008000 */
[----:B--2---:R-:W2:Y:S01]  /*5040*/  FENCE.VIEW.ASYNC.S ;  /* 0x00000000000073c6 */ /* 0x004ea20000000000 */
[----:B------:R-:W1:Y:S08]  /*5050*/  @!P1 LDC R14, c[0x0][0xb20] ;  /* 0x0002c800ff0e9b82 */ /* 0x000e700000000800 */
[----:B------:R-:W1:Y:S01]  /*5060*/  @!P1 LDC R9, c[0x0][0xb0c] ;  /* 0x0002c300ff099b82 */ /* 0x000e620000000800 */
[----:B--2---:R2:W-:Y:S01]  /*5070*/  SYNCS.ARRIVE.TRANS64.RED.A1T0 RZ, [R0+URZ], RZ ;  /* 0x000000ff00ff79a7 */ /* 0x0045e200081004ff */
[----:B---3--:R-:W-:Y:S04]  /*5080*/  LOP3.LUT P4, RZ, R18, 0x1, RZ, 0xc0, !PT ;  /* 0x0000000112ff7812 */ /* 0x008fe8000788c0ff */
[----:B------:R-:W-:Y:S09]  /*5090*/  P2R R180, PR, RZ, 0x10 ;  /* 0x00000010ffb47803 */ /* 0x000ff20000000000 */
[----:B------:R-:W-:Y:S02]  /*50a0*/  @P4 MOV R77, R16 ;  /* 0x00000010004d4202 */ /* 0x000fe40000000f00 */
[----:B------:R-:W-:Y:S01]  /*50b0*/  @P4 LOP3.LUT R75, R17, 0xffff, RZ, 0xc0, !PT ;  /* 0x0000ffff114b4812 */ /* 0x000fe200078ec0ff */
[----:B--2-4-:R-:W-:Y:S06]  /*50c0*/  @!P0 BRA `(.L_x_92) ;  /* 0x0000000000a48947 */ /* 0x014fec0003800000 */
[----:B------:R-:W-:Y:S01]  /*50d0*/  IMAD.HI.U32 R21, R172, R71, RZ ;  /* 0x00000047ac157227 */ /* 0x000fe200078e00ff */
[----:B------:R-:W-:Y:S02]  /*50e0*/  ISETP.NE.AND P0, PT, R70, 0x1, PT ;  /* 0x000000014600780c */ /* 0x000fe40003f05270 */
[----:B------:R-:W-:Y:S01]  /*50f0*/  ISETP.NE.AND P2, PT, R72, 0x1, PT ;  /* 0x000000014800780c */ /* 0x000fe20003f45270 */
[----:B------:R-:W-:Y:S01]  /*5100*/  IMAD.HI.U32 R20, R167, R152, RZ ;  /* 0x00000098a7147227 */ /* 0x000fe200078e00ff */
[----:B------:R-:W-:Y:S02]  /*5110*/  SHF.R.U32.HI R21, RZ, R170, R21 ;  /* 0x000000aaff157219 */ /* 0x000fe40000011615 */
[----:B------:R-:W-:Y:S01]  /*5120*/  ISETP.NE.AND P3, PT, R74, 0x1, PT ;  /* 0x000000014a00780c */ /* 0x000fe20003f65270 */
[----:B------:R-:W-:Y:S01]  /*5130*/  IMAD.HI.U32 R24, R77, R152, RZ ;  /* 0x000000984d187227 */ /* 0x000fe200078e00ff */
[----:B------:R-:W-:Y:S02]  /*5140*/  SHF.R.U32.HI R20, RZ, R153, R20 ;  /* 0x00000099ff147219 */ /* 0x000fe40000011614 */
[----:B------:R-:W-:Y:S01]  /*5150*/  SEL R3, R172, R21, !P0 ;  /* 0x00000015ac037207 */ /* 0x000fe20004000000 */
[----:B------:R-:W-:Y:S01]  /*5160*/  IMAD.HI.U32 R21, R75, R71, RZ ;  /* 0x000000474b157227 */ /* 0x000fe200078e00ff */
[----:B------:R-:W-:Y:S02]  /*5170*/  SEL R7, R167, R20, !P3 ;  /* 0x00000014a7077207 */ /* 0x000fe40005800000 */
[----:B------:R-:W-:Y:S01]  /*5180*/  SHF.R.U32.HI R24, RZ, R153, R24 ;  /* 0x00000099ff187219 */ /* 0x000fe20000011618 */
[-C--:B------:R-:W-:Y:S04]  /*5190*/  IMAD.HI.U32 R20, R3, R68.reuse, RZ ;  /* 0x0000004403147227 */ /* 0x080fe800078e00ff */
[----:B------:R-:W-:Y:S01]  /*51a0*/  IMAD.HI.U32 R22, R7, R68, RZ ;  /* 0x0000004407167227 */ /* 0x000fe200078e00ff */
[-C--:B------:R-:W-:Y:S02]  /*51b0*/  @P2 SHF.R.U32.HI R3, RZ, R69.reuse, R20 ;  /* 0x00000045ff032219 */ /* 0x080fe40000011614 */
[----:B------:R-:W-:Y:S02]  /*51c0*/  SHF.R.U32.HI R20, RZ, R170, R21 ;  /* 0x000000aaff147219 */ /* 0x000fe40000011615 */
[----:B------:R-:W-:Y:S01]  /*51d0*/  @P2 SHF.R.U32.HI R7, RZ, R69, R22 ;  /* 0x00000045ff072219 */ /* 0x000fe20000011616 */
[C---:B------:R-:W-:Y:S01]  /*51e0*/  IMAD R2, R72.reuse, R3, RZ ;  /* 0x0000000348027224 */ /* 0x040fe200078e02ff */
[----:B------:R-:W-:Y:S02]  /*51f0*/  SEL R5, R75, R20, !P0 ;  /* 0x000000144b057207 */ /* 0x000fe40004000000 */
[----:B------:R-:W-:Y:S01]  /*5200*/  SEL R3, R77, R24, !P3 ;  /* 0x000000184d037207 */ /* 0x000fe20005800000 */
[----:B------:R-:W-:Y:S01]  /*5210*/  IMAD R4, R72, R7, RZ ;  /* 0x0000000748047224 */ /* 0x000fe200078e02ff */
[C---:B------:R-:W-:Y:S01]  /*5220*/  ISETP.GE.AND P0, PT, R5.reuse, R2, PT ;  /* 0x000000020500720c */ /* 0x040fe20003f06270 */
[----:B------:R-:W-:Y:S03]  /*5230*/  IMAD.HI.U32 R6, R5, R68, RZ ;  /* 0x0000004405067227 */ /* 0x000fe600078e00ff */
[----:B------:R-:W-:Y:S01]  /*5240*/  ISETP.GE.OR P0, PT, R3, R4, P0 ;  /* 0x000000040300720c */ /* 0x000fe20000706670 */
[----:B------:R-:W-:Y:S01]  /*5250*/  IMAD.MOV R4, RZ, RZ, -R3 ;  /* 0x000000ffff047224 */ /* 0x000fe200078e0a03 */
[-C--:B------:R-:W-:Y:S03]  /*5260*/  SHF.R.U32.HI R6, RZ, R69.reuse, R6 ;  /* 0x00000045ff067219 */ /* 0x080fe60000011606 */
[----:B------:R-:W-:Y:S01]  /*5270*/  IMAD R77, R74, R4, R77 ;  /* 0x000000044a4d7224 */ /* 0x000fe200078e024d */
[----:B------:R-:W-:Y:S05]  /*5280*/  SEL R15, R5, R6, !P2 ;  /* 0x00000006050f7207 */ /* 0x000fea0005000000 */
[----:B------:R-:W-:Y:S02]  /*5290*/  IMAD.MOV R6, RZ, RZ, -R15 ;  /* 0x000000ffff067224 */ /* 0x000fe400078e0a0f */
[C---:B------:R-:W-:Y:S04]  /*52a0*/  @!P0 IMAD.HI.U32 R2, R3.reuse, R68, RZ ;  /* 0x0000004403028227 */ /* 0x040fe800078e00ff */
[----:B------:R-:W-:Y:S01]  /*52b0*/  IMAD R6, R72, R6, R5 ;  /* 0x0000000648067224 */ /* 0x000fe200078e0205 */
[----:B------:R-:W-:Y:S04]  /*52c0*/  @!P0 SHF.R.U32.HI R2, RZ, R69, R2 ;  /* 0x00000045ff028219 */ /* 0x000fe80000011602 */
[----:B------:R-:W-:Y:S02]  /*52d0*/  @!P0 SEL R0, R3, R2, !P2 ;  /* 0x0000000203008207 */ /* 0x000fe40005000000 */
[----:B------:R-:W-:Y:S02]  /*52e0*/  IADD3 R2, PT, PT, -R5, RZ, RZ ;  /* 0x000000ff05027210 */ /* 0x000fe40007ffe1ff */
[----:B------:R-:W-:Y:S01]  /*52f0*/  @!P0 IADD3 R8, PT, PT, R15, -R0, RZ ;  /* 0x800000000f088210 */ /* 0x000fe20007ffe0ff */
[----:B------:R-:W-:Y:S02]  /*5300*/  @!P0 IMAD R0, R7, R6, R0 ;  /* 0x0000000607008224 */ /* 0x000fe400078e0200 */
[----:B------:R-:W-:Y:S02]  /*5310*/  IMAD R75, R70, R2, R75 ;  /* 0x00000002464b7224 */ /* 0x000fe400078e024b */
[----:B------:R-:W-:Y:S02]  /*5320*/  @!P0 IMAD R5, R8, R72, R3 ;  /* 0x0000004808058224 */ /* 0x000fe400078e0203 */
[----:B------:R-:W-:Y:S04]  /*5330*/  @!P0 IMAD.MOV.U32 R3, RZ, RZ, R0 ;  /* 0x000000ffff038224 */ /* 0x000fe800078e0000 */
[----:B------:R-:W-:Y:S02]  /*5340*/  IMAD R77, R3, R74, R77 ;  /* 0x0000004a034d7224 */ /* 0x000fe400078e024d */
[----:B------:R-:W-:Y:S07]  /*5350*/  IMAD R75, R5, R70, R75 ;  /* 0x00000046054b7224 */ /* 0x000fee00078e024b */
.L_x_92:
[----:B------:R-:W-:Y:S01]  /*5360*/  @!P1 IMAD.HI.U32 R0, R77, R12, RZ ;  /* 0x0000000c4d009227 */ /* 0x000fe200078e00ff */
[----:B-1----:R-:W-:Y:S01]  /*5370*/  @!P1 ISETP.NE.AND P0, PT, R10, 0x1, PT ;  /* 0x000000010a00980c */ /* 0x002fe20003f05270 */
[----:B------:R-:W-:Y:S01]  /*5380*/  ULOP3.LUT UP0, URZ, UR42, 0x1b0, URZ, 0xc0, !UPT ;  /* 0x000001b02aff7892 */ /* 0x000fe2000f80c0ff */
[----:B------:R-:W-:Y:S01]  /*5390*/  @!P1 ISETP.NE.AND P2, PT, R9, 0x1, PT ;  /* 0x000000010900980c */ /* 0x000fe20003f45270 */
[----:B------:R-:W-:Y:S01]  /*53a0*/  @!P1 IMAD.HI.U32 R3, R75, R11, RZ ;  /* 0x0000000b4b039227 */ /* 0x000fe200078e00ff */
[----:B------:R-:W-:Y:S02]  /*53b0*/  @!P1 SHF.R.U32.HI R0, RZ, R13, R0 ;  /* 0x0000000dff009219 */ /* 0x000fe40000011600 */
[----:B------:R-:W-:Y:S01]  /*53c0*/  @P4 SHF.R.U32.HI R171, RZ, 0x10, R17 ;  /* 0x00000010ffab4819 */ /* 0x000fe20000011611 */
[----:B------:R-:W-:Y:S01]  /*53d0*/  VIADD R181, R181, 0x1 ;  /* 0x00000001b5b57836 */ /* 0x000fe20000000000 */
[----:B------:R-:W-:Y:S02]  /*53e0*/  @!P1 SHF.R.U32.HI R2, RZ, R14, R3 ;  /* 0x0000000eff029219 */ /* 0x000fe40000011603 */
[----:B------:R-:W-:Y:S02]  /*53f0*/  @!P1 SEL R3, R77, R0, !P2 ;  /* 0x000000004d039207 */ /* 0x000fe40005000000 */
[----:B------:R-:W-:Y:S05]  /*5400*/  @!P1 SEL R2, R75, R2, !P0 ;  /* 0x000000024b029207 */ /* 0x000fea0004000000 */
[----:B------:R-:W-:Y:S02]  /*5410*/  @!P1 IMAD.IADD R0, R2, 0x1, -R3 ;  /* 0x0000000102009824 */ /* 0x000fe400078e0a03 */
[----:B------:R-:W-:Y:S02]  /*5420*/  @!P1 IMAD.IADD R2, R3, 0x1, -R2 ;  /* 0x0000000103029824 */ /* 0x000fe400078e0a02 */
[----:B------:R-:W-:Y:S02]  /*5430*/  @!P1 IMAD R77, R0, R9, R77 ;  /* 0x00000009004d9224 */ /* 0x000fe400078e024d */
[----:B------:R-:W-:Y:S01]  /*5440*/  @!P1 IMAD R75, R2, R10, R75 ;  /* 0x0000000a024b9224 */ /* 0x000fe200078e024b */
[----:B------:R-:W-:Y:S06]  /*5450*/  BRA.U !UP0, `(.L_x_93) ;  /* 0x0000000108407547 */ /* 0x000fec000b800000 */
[----:B------:R-:W1:Y:S01]  /*5460*/  LDCU.64 UR8, c[0x4][0x80] ;  /* 0x01001000ff0877ac */ /* 0x000e620008000a00 */
[----:B------:R-:W-:Y:S01]  /*5470*/  MOV R3, 0x0 ;  /* 0x0000000000037802 */ /* 0x000fe20000000f00 */
[----:B------:R-:W-:Y:S02]  /*5480*/  HFMA2 R12, -RZ, RZ, 0, 5.9604644775390625e-08 ;  /* 0x00000001ff0c7431 */ /* 0x000fe400000001ff */
[----:B------:R-:W-:Y:S02]  /*5490*/  IMAD.MOV.U32 R8, RZ, RZ, 0x70 ;  /* 0x00000070ff087424 */ /* 0x000fe400078e00ff */
[----:B------:R-:W-:Y:S01]  /*54a0*/  IMAD.MOV.U32 R13, RZ, RZ, RZ ;  /* 0x000000ffff0d7224 */ /* 0x000fe200078e00ff */
[----:B------:R-:W2:Y:S01]  /*54b0*/  LDCU.64 UR6, c[0x4][0x88] ;  /* 0x01001100ff0677ac */ /* 0x000ea20008000a00 */
[----:B------:R-:W3:Y:S01]  /*54c0*/  LDC.64 R2, c[0x4][R3] ;  /* 0x0100000003027b82 */ /* 0x000ee20000000a00 */
[----:B------:R-:W4:Y:S01]  /*54d0*/  LDCU.64 UR4, c[0x4][0x8] ;  /* 0x01000100ff0477ac */ /* 0x000f220008000a00 */
[----:B-1----:R-:W-:Y:S01]  /*54e0*/  MOV R5, UR9 ;  /* 0x0000000900057c02 */ /* 0x002fe20008000f00 */
[----:B------:R-:W-:Y:S01]  /*54f0*/  IMAD.U32 R4, RZ, RZ, UR8 ;  /* 0x00000008ff047e24 */ /* 0x000fe2000f8e00ff */
[----:B--2---:R-:W-:Y:S01]  /*5500*/  MOV R7, UR7 ;  /* 0x0000000700077c02 */ /* 0x004fe20008000f00 */
[----:B------:R-:W-:Y:S01]  /*5510*/  IMAD.U32 R6, RZ, RZ, UR6 ;  /* 0x00000006ff067e24 */ /* 0x000fe2000f8e00ff */
[----:B----4-:R-:W-:Y:S01]  /*5520*/  MOV R11, UR5 ;  /* 0x00000005000b7c02 */ /* 0x010fe20008000f00 */
[----:B------:R-:W-:Y:S02]  /*5530*/  IMAD.U32 R10, RZ, RZ, UR4 ;  /* 0x00000004ff0a7e24 */ /* 0x000fe4000f8e00ff */
[----:B------:R-:W-:Y:S07]  /*5540*/  LEPC R20, `(.L_x_93) ;  /* 0x000000001014794e */ /* 0x000fee0000000000 */
[----:B---3-5:R-:W-:Y:S05]  /*5550*/  CALL.ABS.NOINC R2 ;  /* 0x0000000002007343 */ /* 0x028fea0003c00000 */
.L_x_93:
[----:B------:R-:W-:Y:S01]  /*5560*/  LOP3.LUT P0, RZ, R179, 0x1b0, RZ, 0xc0, !PT ;  /* 0x000001b0b3ff7812 */ /* 0x000fe2000780c0ff */
[----:B------:R-:W-:Y:S11]  /*5570*/  BSSY.RECONVERGENT B6, `(.L_x_94) ;  /* 0x0000013000067945 */ /* 0x000ff60003800200 */
[----:B------:R-:W-:Y:S01]  /*5580*/  @!UPT UIADD3 URZ, UPT, UPT, URZ, URZ, URZ ;  /* 0x000000fffffff290 */ /* 0x000fe2000fffe0ff */
[----:B------:R-:W-:Y:S05]  /*5590*/  @!P0 BRA `(.L_x_95) ;  /* 0x0000000000408947 */ /* 0x000fea0003800000 */
        /* <DEDUP_REMOVED lines=16> */
.L_x_95:
[----:B------:R-:W-:Y:S05]  /*56a0*/  BSYNC.RECONVERGENT B6 ;  /* 0x0000000000067941 */ /* 0x000fea0003800200 */
.L_x_94:
[----:B------:R-:W-:Y:S01]  /*56b0*/  ISETP.NE.U32.AND P3, PT, R150, RZ, PT ;  /* 0x000000ff9600720c */ /* 0x000fe20003f65070 */
[----:B------:R-:W-:Y:S01]  /*56c0*/  UISETP.NE.AND UP1, UPT, UR44, URZ, UPT ;  /* 0x000000ff2c00728c */ /* 0x000fe2000bf25270 */
[----:B------:R-:W-:Y:S02]  /*56d0*/  ISETP.NE.U32.AND P4, PT, R146, RZ, PT ;  /* 0x000000ff9200720c */ /* 0x000fe40003f85070 */
[----:B------:R-:W-:Y:S02]  /*56e0*/  ISETP.NE.AND.EX P3, PT, R151, RZ, PT, P3 ;  /* 0x000000ff9700720c */ /* 0x000fe40003f65330 */
[----:B------:R-:W-:Y:S02]  /*56f0*/  PLOP3.LUT P1, PT, PT, PT, PT, 0x8, 0x80 ;  /* 0x000000000080781c */ /* 0x000fe40003f2e170 */
[----:B------:R-:W-:Y:S02]  /*5700*/  PLOP3.LUT P0, PT, PT, PT, UP1, 0x80, 0x8 ;  /* 0x000000000008781c */ /* 0x000fe40003f0f018 */
[----:B------:R-:W-:Y:S02]  /*5710*/  ISETP.NE.AND.EX P4, PT, R147, RZ, PT, P4 ;  /* 0x000000ff9300720c */ /* 0x000fe40003f85340 */
[----:B------:R-:W1:Y:S09]  /*5720*/  @UP1 LDCU.64 UR4, c[0x0][0x888] ;  /* 0x00011100ff0417ac */ /* 0x000e720008000a00 */
[----:B------:R-:W-:Y:S01]  /*5730*/  @P0 PLOP3.LUT P1, PT, P3, PT, PT, 0x80, 0x8 ;  /* 0x000000000008081c */ /* 0x000fe20001f2f070 */
[----:B-1----:R-:W-:Y:S04]  /*5740*/  @UP1 UISETP.NE.U32.AND UP0, UPT, UR4, URZ, UPT ;  /* 0x000000ff0400128c */ /* 0x002fe8000bf05070 */
[----:B------:R-:W-:Y:S04]  /*5750*/  @UP1 UISETP.NE.AND.EX UP0, UPT, UR5, URZ, UPT, UP0 ;  /* 0x000000ff0500128c */ /* 0x000fe8000bf05300 */
[----:B------:R-:W-:Y:S01]  /*5760*/  @UP1 USEL UR4, URZ, 0xffffffff, UP0 ;  /* 0xffffffffff041887 */ /* 0x000fe20008000000 */
[----:B------:R-:W-:Y:S11]  /*5770*/  @!P3 BRA `(.L_x_96) ;  /* 0x00000000002cb947 */ /* 0x000ff60003800000 */
[----:B------:R-:W-:Y:S01]  /*5780*/  ISETP.NE.U32.AND P2, PT, R148, RZ, PT ;  /* 0x000000ff9400720c */ /* 0x000fe20003f45070 */
[----:B------:R-:W-:Y:S03]  /*5790*/  IMAD.MOV.U32 R164, RZ, RZ, 0x1 ;  /* 0x00000001ffa47424 */ /* 0x000fe600078e00ff */
[----:B------:R-:W-:Y:S11]  /*57a0*/  ISETP.NE.AND.EX P2, PT, R149, RZ, PT, P2 ;  /* 0x000000ff9500720c */ /* 0x000ff60003f45320 */
[----:B------:R-:W-:Y:S02]  /*57b0*/  @!UPT UIADD3 URZ, UPT, UPT, URZ, URZ, URZ ;  /* 0x000000fffffff290 */ /* 0x000fe4000fffe0ff */
[----:B------:R-:W1:Y:S01]  /*57c0*/  @P2 LDC.64 R2, c[0x0][0x888] ;  /* 0x00022200ff022b82 */ /* 0x000e620000000a00 */
[----:B------:R-:W-:Y:S04]  /*57d0*/  @P2 IMAD R0, R150, UR36, RZ ;  /* 0x0000002496002c24 */ /* 0x000fe8000f8e02ff */
[----:B-1----:R-:W-:Y:S04]  /*57e0*/  @P2 IMAD.WIDE R2, R0, 0x4, R2 ;  /* 0x0000000400022825 */ /* 0x002fe800078e0202 */
[----:B------:R-:W-:Y:S01]  /*57f0*/  HFMA2 R0, -RZ, RZ, 0, 5.9604644775390625e-08 ;  /* 0x00000001ff007431 */ /* 0x000fe200000001ff */
[----:B-----5:R1:W5:Y:S04]  /*5800*/  @P2 LDG.E R81, desc[UR40][R2.64] ;  /* 0x0000002802512981 */ /* 0x020368000c1e1900 */
[----:B------:R-:W-:Y:S01]  /*5810*/  @!P2 PRMT R164, R0, 0x7610, R164 ;  /* 0x0000761000a4a816 */ /* 0x000fe200000000a4 */
[----:B-1----:R-:W2:Y:S06]  /*5820*/  @!P2 LDC R81, c[0x0][0x880] ;  /* 0x00022000ff51ab82 */ /* 0x002eac0000000800 */
.L_x_96:
[----:B------:R-:W-:Y:S05]  /*5830*/  @!P4 BRA `(.L_x_97) ;  /* 0x000000000020c947 */ /* 0x000fea0003800000 */
[----:B------:R-:W-:Y:S04]  /*5840*/  ISETP.NE.U32.AND P2, PT, R144, RZ, PT ;  /* 0x000000ff9000720c */ /* 0x000fe80003f45070 */
[----:B------:R-:W-:Y:S11]  /*5850*/  ISETP.NE.AND.EX P2, PT, R145, RZ, PT, P2 ;  /* 0x000000ff9100720c */ /* 0x000ff60003f45320 */
[----:B------:R-:W-:Y:S02]  /*5860*/  @!UPT UIADD3 URZ, UPT, UPT, URZ, URZ, URZ ;  /* 0x000000fffffff290 */ /* 0x000fe4000fffe0ff */
[----:B------:R-:W1:Y:S01]  /*5870*/  @P2 LDC.64 R2, c[0x0][0x8a8] ;  /* 0x00022a00ff022b82 */ /* 0x000e620000000a00 */
[----:B------:R-:W-:Y:S04]  /*5880*/  @P2 IMAD R0, R146, UR36, RZ ;  /* 0x0000002492002c24 */ /* 0x000fe8000f8e02ff */
[----:B-1----:R-:W-:Y:S05]  /*5890*/  @P2 IMAD.WIDE R2, R0, 0x4, R2 ;  /* 0x0000000400022825 */ /* 0x002fea00078e0202 */
[----:B-----5:R1:W5:Y:S02]  /*58a0*/  @P2 LDG.E R78, desc[UR40][R2.64] ;  /* 0x00000028024e2981 */ /* 0x020364000c1e1900 */
[----:B-1----:R-:W3:Y:S02]  /*58b0*/  @!P2 LDC R78, c[0x0][0x8a0] ;  /* 0x00022800ff4eab82 */ /* 0x002ee40000000800 */
.L_x_97:
[----:B--2--5:R-:W-:Y:S01]  /*58c0*/  @P0 FSETP.NEU.AND P4, PT, R81, RZ, PT ;  /* 0x000000ff5100020b */ /* 0x024fe20003f8d000 */
[----:B------:R-:W-:Y:S01]  /*58d0*/  IMAD.U32 R0, RZ, RZ, UR4 ;  /* 0x00000004ff007e24 */ /* 0x000fe2000f8e00ff */
[----:B------:R-:W-:Y:S01]  /*58e0*/  @P0 LOP3.LUT P2, RZ, R164, 0xff, RZ, 0xc0, !PT ;  /* 0x000000ffa4ff0812 */ /* 0x000fe2000784c0ff */
[----:B------:R-:W-:Y:S01]  /*58f0*/  BSSY B1, `(.L_x_98) ;  /* 0x000003d000017945 */ /* 0x000fe20003800000 */
[----:B------:R-:W-:Y:S01]  /*5900*/  @P0 SEL R3, RZ, 0xffffffff, P4 ;  /* 0xffffffffff030807 */ /* 0x000fe20002000000 */
[C---:B------:R-:W-:Y:S01]  /*5910*/  IMAD R64, R76.reuse, 0x40, R79 ;  /* 0x000000404c407824 */ /* 0x040fe200078e024f */
[----:B------:R-:W-:Y:S02]  /*5920*/  LEA R156, R76, UR43, 0x3 ;  /* 0x0000002b4c9c7c11 */ /* 0x000fe4000f8e18ff */
[----:B------:R-:W-:Y:S02]  /*5930*/  CS2R R86, SRZ ;  /* 0x0000000000567805 */ /* 0x000fe4000001ff00 */
[----:B------:R-:W-:Y:S02]  /*5940*/  @P1 SEL R3, R0, R3, !P2 ;  /* 0x0000000300031207 */ /* 0x000fe40005000000 */
[----:B------:R-:W-:Y:S02]  /*5950*/  CS2R R84, SRZ ;  /* 0x0000000000547805 */ /* 0x000fe4000001ff00 */
[----:B------:R-:W-:Y:S02]  /*5960*/  SHF.L.U32 R5, R175, 0x1f, RZ ;  /* 0x0000001faf057819 */ /* 0x000fe400000006ff */
[----:B------:R-:W-:Y:S02]  /*5970*/  CS2R R90, SRZ ;  /* 0x00000000005a7805 */ /* 0x000fe4000001ff00 */
[----:B------:R-:W-:Y:S02]  /*5980*/  @P0 LOP3.LUT R3, R3, 0x1, RZ, 0xc0, !PT ;  /* 0x0000000103030812 */ /* 0x000fe400078ec0ff */
[----:B------:R-:W-:Y:S02]  /*5990*/  CS2R R88, SRZ ;  /* 0x0000000000587805 */ /* 0x000fe4000001ff00 */
[----:B------:R-:W-:Y:S02]  /*59a0*/  PLOP3.LUT P5, PT, PT, PT, PT, 0x8, 0x80 ;  /* 0x000000000080781c */ /* 0x000fe40003fae170 */
[----:B------:R-:W-:Y:S02]  /*59b0*/  CS2R R98, SRZ ;  /* 0x0000000000627805 */ /* 0x000fe4000001ff00 */
[----:B------:R-:W-:Y:S02]  /*59c0*/  ISETP.NE.U32.OR P1, PT, R3, 0x1, !P0 ;  /* 0x000000010300780c */ /* 0x000fe40004725470 */
[----:B------:R-:W-:Y:S02]  /*59d0*/  CS2R R96, SRZ ;  /* 0x0000000000607805 */ /* 0x000fe4000001ff00 */
[----:B------:R-:W-:Y:S02]  /*59e0*/  CS2R R94, SRZ ;  /* 0x00000000005e7805 */ /* 0x000fe4000001ff00 */
[----:B------:R-:W-:Y:S07]  /*59f0*/  CS2R R92, SRZ ;  /* 0x00000000005c7805 */ /* 0x000fee000001ff00 */
[----:B------:R-:W-:Y:S04]  /*5a00*/  @P1 SHF.L.U32 R2, R173, 0x1f, RZ ;  /* 0x0000001fad021819 */ /* 0x000fe800000006ff */
[----:B------:R-:W1:Y:S01]  /*5a10*/  @P1 SYNCS.PHASECHK.TRANS64.TRYWAIT P0, [UR43+0x110], R2 ;  /* 0x00011002ff0015a7 */ /* 0x000e62000800112b */
[----:B------:R2:W4:Y:S01]  /*5a20*/  SYNCS.PHASECHK.TRANS64.TRYWAIT P4, [R156+URZ+0x150], R5 ;  /* 0x000150059c0075a7 */ /* 0x00052200080811ff */
[----:B-1----:R-:W-:Y:S01]  /*5a30*/  @P1 PLOP3.LUT P5, PT, P0, PT, PT, 0x8, 0x80 ;  /* 0x000000000080181c */ /* 0x002fe200007ae170 */
[----:B------:R-:W-:Y:S01]  /*5a40*/  @!UPT UIADD3 URZ, UPT, UPT, URZ, URZ, URZ ;  /* 0x000000fffffff290 */ /* 0x000fe2000fffe0ff */
[----:B--2-4-:R-:W-:Y:S11]  /*5a50*/  @!P1 BRA `(.L_x_99) ;  /* 0x0000000000989947 */ /* 0x014ff60003800000 */
[----:B------:R-:W-:Y:S01]  /*5a60*/  ISETP.NE.U32.AND P0, PT, RZ, UR38, PT ;  /* 0x00000026ff007c0c */ /* 0x000fe2000bf05070 */
[----:B------:R-:W-:Y:S01]  /*5a70*/  BSSY B0, `(.L_x_100) ;  /* 0x0000016000007945 */ /* 0x000fe20003800000 */
[----:B------:R-:W-:Y:S02]  /*5a80*/  FSETP.NEU.AND P2, PT, R81, RZ, PT ;  /* 0x000000ff5100720b */ /* 0x000fe40003f4d000 */
[----:B------:R-:W-:Y:S02]  /*5a90*/  CS2R R94, SRZ ;  /* 0x00000000005e7805 */ /* 0x000fe4000001ff00 */
[----:B------:R-:W-:Y:S02]  /*5aa0*/  ISETP.NE.AND.EX P0, PT, RZ, UR39, PT, P0 ;  /* 0x00000027ff007c0c */ /* 0x000fe4000bf05300 */
[----:B------:R-:W-:Y:S02]  /*5ab0*/  CS2R R92, SRZ ;  /* 0x00000000005c7805 */ /* 0x000fe4000001ff00 */
[----:B------:R-:W-:Y:S02]  /*5ac0*/  LOP3.LUT P1, RZ, R164, 0xff, RZ, 0xc0, !PT ;  /* 0x000000ffa4ff7812 */ /* 0x000fe4000782c0ff */
[----:B------:R-:W-:Y:S02]  /*5ad0*/  CS2R R98, SRZ ;  /* 0x0000000000627805 */ /* 0x000fe4000001ff00 */
[----:B------:R-:W-:Y:S02]  /*5ae0*/  SEL R0, RZ, 0xffffffff, P2 ;  /* 0xffffffffff007807 */ /* 0x000fe40001000000 */
[----:B------:R-:W-:Y:S02]  /*5af0*/  CS2R R96, SRZ ;  /* 0x0000000000607805 */ /* 0x000fe4000001ff00 */
[----:B------:R-:W-:Y:S02]  /*5b00*/  SEL R3, RZ, 0xffffffff, P0 ;  /* 0xffffffffff037807 */ /* 0x000fe40000000000 */
[----:B------:R-:W-:Y:S02]  /*5b10*/  CS2R R90, SRZ ;  /* 0x00000000005a7805 */ /* 0x000fe4000001ff00 */
[----:B------:R-:W-:Y:S02]  /*5b20*/  CS2R R88, SRZ ;  /* 0x0000000000587805 */ /* 0x000fe4000001ff00 */
[----:B------:R-:W-:Y:S02]  /*5b30*/  CS2R R86, SRZ ;  /* 0x0000000000567805 */ /* 0x000fe4000001ff00 */
[----:B------:R-:W-:Y:S02]  /*5b40*/  @P3 SEL R0, R3, R0, !P1 ;  /* 0x0000000003003207 */ /* 0x000fe40004800000 */
[----:B------:R-:W-:Y:S02]  /*5b50*/  CS2R R84, SRZ ;  /* 0x0000000000547805 */ /* 0x000fe4000001ff00 */
[----:B------:R-:W-:Y:S04]  /*5b60*/  LOP3.LUT R0, R0, 0x1, RZ, 0xc0, !PT ;  /* 0x0000000100007812 */ /* 0x000fe800078ec0ff */
[----:B------:R-:W-:Y:S01]  /*5b70*/  ISETP.NE.U32.AND P0, PT, R0, 0x1, PT ;  /* 0x000000010000780c */ /* 0x000fe20003f05070 */
[----:B------:R-:W-:Y:S01]  /*5b80*/  @!UPT UIADD3 URZ, UPT, UPT, URZ, URZ, URZ ;  /* 0x000000fffffff290 */ /* 0x000fe2000fffe0ff */
[----:B------:R-:W-:Y:S11]  /*5b90*/  @!P5 BRA `(.L_x_101) ;  /* 0x00000000000cd947 */ /* 0x000ff60003800000 */
[----:B------:R-:W-:Y:S04]  /*5ba0*/  SHF.L.U32 R3, R173, 0x1f, RZ ;  /* 0x0000001fad037819 */ /* 0x000fe800000006ff */
[----:B------:R-:W1:Y:S02]  /*5bb0*/  SYNCS.PHASECHK.TRANS64.TRYWAIT P1, [UR43+0x110], R3 ;  /* 0x00011003ff0075a7 */ /* 0x000e64000802112b */
[----:B-1----:R-:W-:Y:S05]  /*5bc0*/  @!P1 BRA `(.L_x_102) ;  /* 0x0000002000989947 */ /* 0x002fea0003800000 */
.L_x_101:
[----:B------:R-:W-:Y:S05]  /*5bd0*/  BSYNC B0 ;  /* 0x0000000000007941 */ /* 0x000fea0003800000 */
.L_x_100:
[----:B------:R2:W4:Y:S01]  /*5be0*/  @P0 LDS.128 R92, [R168+UR43+0x200] ;  /* 0x0002002ba85c0984 */ /* 0x0005220008000c00 */
[----:B------:R-:W-:Y:S01]  /*5bf0*/  UIADD3 UR4, UPT, UPT, UR43, 0x118, URZ ;  /* 0x000001182b047890 */ /* 0x000fe2000fffe0ff */
[----:B------:R-:W-:Y:S02]  /*5c00*/  LOP3.LUT R173, R173, 0x1, RZ, 0x3c, !PT ;  /* 0x00000001adad7812 */ /* 0x000fe400078e3cff */
[----:B------:R2:W1:Y:S01]  /*5c10*/  @P0 LDS.128 R96, [R178+0x10] ;  /* 0x00001000b2600984 */ /* 0x0004620000000c00 */
[----:B------:R-:W-:Y:S03]  /*5c20*/  UPRMT UR4, UR37, 0x654, UR4 ;  /* 0x0000065425047896 */ /* 0x000fe60008000004 */
[----:B------:R2:W1:Y:S04]  /*5c30*/  @P0 LDS.128 R88, [R177+0x20] ;  /* 0x00002000b1580984 */ /* 0x0004680000000c00 */
[----:B------:R2:W1:Y:S01]  /*5c40*/  @P0 LDS.128 R84, [R176+0x30] ;  /* 0x00003000b0540984 */ /* 0x0004620000000c00 */
[----:B------:R-:W-:Y:S01]  /*5c50*/  @!PT LDS RZ, [RZ] ;  /* 0x00000000fffff984 */ /* 0x000fe20000000800 */
[----:B------:R-:W-:Y:S01]  /*5c60*/  @!PT LDS RZ, [RZ] ;  /* 0x00000000fffff984 */ /* 0x000fe20000000800 */
[----:B------:R-:W-:Y:S01]  /*5c70*/  @!PT LDS RZ, [RZ] ;  /* 0x00000000fffff984 */ /* 0x000fe20000000800 */
[----:B------:R-:W-:Y:S01]  /*5c80*/  @!PT LDS RZ, [RZ] ;  /* 0x00000000fffff984 */ /* 0x000fe20000000800 */
[----:B------:R5:W-:Y:S06]  /*5c90*/  MEMBAR.ALL.CTA ;  /* 0x0000000000007992 */ /* 0x000bec0000008000 */
[----:B-----5:R-:W5:Y:S02]  /*5ca0*/  FENCE.VIEW.ASYNC.S ;  /* 0x00000000000073c6 */ /* 0x020f640000000000 */
[----:B-----5:R-:W-:Y:S01]  /*5cb0*/  SYNCS.ARRIVE.TRANS64.RED.A1T0 RZ, [UR4], RZ ;  /* 0x000000ffffff79a7 */ /* 0x020fe20008100404 */
.L_x_99:
[----:B------:R-:W-:Y:S05]  /*5cc0*/  BSYNC B1 ;  /* 0x0000000000017941 */ /* 0x000fea0003800000 */
.L_x_98:
[----:B-1----:R-:W-:Y:S04]  /*5cd0*/  SHF.R.U32.HI R0, RZ, 0x15, R64 ;  /* 0x00000015ff007819 */ /* 0x002fe80000011640 */
[----:B------:R-:W-:Y:S01]  /*5ce0*/  LOP3.LUT P0, RZ, R0, 0x3, R169, 0x48, !PT ;  /* 0x0000000300ff7812 */ /* 0x000fe200078048a9 */
[----:B------:R-:W-:Y:S01]  /*5cf0*/  @!UPT UIADD3 URZ, UPT, UPT, URZ, URZ, URZ ;  /* 0x000000fffffff290 */ /* 0x000fe2000fffe0ff */
[----:B------:R-:W-:Y:S11]  /*5d00*/  @P4 BRA `(.L_x_103) ;  /* 0x0000000000084947 */ /* 0x000ff60003800000 */
[----:B------:R-:W1:Y:S02]  /*5d10*/  SYNCS.PHASECHK.TRANS64.TRYWAIT P1, [R156+URZ+0x150], R5 ;  /* 0x000150059c0075a7 */ /* 0x000e6400080211ff */
[----:B-1----:R-:W-:Y:S05]  /*5d20*/  @!P1 BRA `(.L_x_104) ;  /* 0x0000002000589947 */ /* 0x002fea0003800000 */
.L_x_103:
[----:B------:R-:W-:Y:S05]  /*5d30*/  @!P0 BRA `(.L_x_105) ;  /* 0x0000000000408947 */ /* 0x000fea0003800000 */
[----:B------:R-:W1:Y:S01]  /*5d40*/  LDCU.64 UR8, c[0x4][0x70] ;  /* 0x01000e00ff0877ac */ /* 0x000e620008000a00 */
[----:B------:R-:W-:Y:S01]  /*5d50*/  MOV R3, 0x0 ;  /* 0x0000000000037802 */ /* 0x000fe20000000f00 */
[----:B------:R-:W-:Y:S02]  /*5d60*/  HFMA2 R12, -RZ, RZ, 0, 5.9604644775390625e-08 ;  /* 0x00000001ff0c7431 */ /* 0x000fe400000001ff */
[----:B------:R-:W-:Y:S02]  /*5d70*/  IMAD.MOV.U32 R8, RZ, RZ, 0x192 ;  /* 0x00000192ff087424 */ /* 0x000fe400078e00ff */
[----:B------:R-:W-:Y:S01]  /*5d80*/  IMAD.MOV.U32 R13, RZ, RZ, RZ ;  /* 0x000000ffff0d7224 */ /* 0x000fe200078e00ff */
[----:B------:R-:W5:Y:S01]  /*5d90*/  LDCU.64 UR6, c[0x4][0x78] ;  /* 0x01000f00ff0677ac */ /* 0x000f620008000a00 */
[----:B------:R-:W2:Y:S01]  /*5da0*/  LDC.64 R2, c[0x4][R3] ;  /* 0x0100000003027b82 */ /* 0x000ea20000000a00 */
[----:B------:R-:W3:Y:S01]  /*5db0*/  LDCU.64 UR4, c[0x4][0x10] ;  /* 0x01000200ff0477ac */ /* 0x000ee20008000a00 */
[----:B-1----:R-:W-:Y:S01]  /*5dc0*/  MOV R5, UR9 ;  /* 0x0000000900057c02 */ /* 0x002fe20008000f00 */
[----:B------:R-:W-:Y:S01]  /*5dd0*/  IMAD.U32 R4, RZ, RZ, UR8 ;  /* 0x00000008ff047e24 */ /* 0x000fe2000f8e00ff */
[----:B-----5:R-:W-:Y:S01]  /*5de0*/  MOV R7, UR7 ;  /* 0x0000000700077c02 */ /* 0x020fe20008000f00 */
[----:B------:R-:W-:Y:S01]  /*5df0*/  IMAD.U32 R6, RZ, RZ, UR6 ;  /* 0x00000006ff067e24 */ /* 0x000fe2000f8e00ff */
[----:B---3--:R-:W-:Y:S01]  /*5e00*/  MOV R11, UR5 ;  /* 0x00000005000b7c02 */ /* 0x008fe20008000f00 */
[----:B------:R-:W-:Y:S02]  /*5e10*/  IMAD.U32 R10, RZ, RZ, UR4 ;  /* 0x00000004ff0a7e24 */ /* 0x000fe4000f8e00ff */
[----:B------:R-:W-:Y:S07]  /*5e20*/  LEPC R20, `(.L_x_105) ;  /* 0x000000001014794e */ /* 0x000fee0000000000 */
[----:B--2-4-:R-:W-:Y:S05]  /*5e30*/  CALL.ABS.NOINC R2 ;  /* 0x0000000002007343 */ /* 0x014fea0003c00000 */
.L_x_105:
[----:B------:R-:W-:Y:S01]  /*5e40*/  LOP3.LUT P0, RZ, R166, 0x60, RZ, 0xc0, !PT ;  /* 0x00000060a6ff7812 */ /* 0x000fe2000780c0ff */
[----:B------:R-:W-:Y:S05]  /*5e50*/  WARPSYNC.ALL ;  /* 0x0000000000007948 */ /* 0x000fea0003800000 */
[----:B------:R-:W-:Y:S01]  /*5e60*/  R2UR UR4, R64 ;  /* 0x00000000400472ca */ /* 0x000fe200000e0000 */
[----:B------:R-:W-:Y:S01]  /*5e70*/  BSSY.RECONVERGENT B0, `(.L_x_106) ;  /* 0x0000121000007945 */ /* 0x000fe20003800200 */
[-C--:B----4-:R-:W-:Y:S02]  /*5e80*/  F2FP.F16.E4M3.UNPACK_B R82, R92.reuse ;  /* 0x0000005cff52723e */ /* 0x090fe400020006ff */
[----:B------:R-:W-:Y:S02]  /*5e90*/  F2FP.F16.E4M3.UNPACK_B R109, R92.H1 ;  /* 0x0000005cff6d723e */ /* 0x000fe400030006ff */
[-C--:B------:R-:W-:Y:S01]  /*5ea0*/  F2FP.F16.E4M3.UNPACK_B R107, R93.reuse ;  /* 0x0000005dff6b723e */ /* 0x080fe200020006ff */
[--C-:B------:R-:W-:Y:S01]  /*5eb0*/  HADD2.F32 R80, -RZ, R82.reuse.H0_H0 ;  /* 0x20000052ff507230 */ /* 0x100fe20000004100 */
[----:B------:R-:W-:Y:S01]  /*5ec0*/  F2FP.F16.E4M3.UNPACK_B R105, R93.H1 ;  /* 0x0000005dff69723e */ /* 0x000fe200030006ff */
[----:B------:R-:W-:Y:S01]  /*5ed0*/  HADD2.F32 R82, -RZ, R82.H1_H1 ;  /* 0x30000052ff527230 */ /* 0x000fe20000004100 */
[-C--:B------:R-:W-:Y:S01]  /*5ee0*/  F2FP.F16.E4M3.UNPACK_B R130, R84.reuse ;  /* 0x00000054ff82723e */ /* 0x080fe200020006ff */
[--C-:B------:R-:W-:Y:S01]  /*5ef0*/  HADD2.F32 R83, -RZ, R109.reuse.H0_H0 ;  /* 0x2000006dff537230 */ /* 0x100fe20000004100 */
[----:B------:R-:W-:Y:S01]  /*5f00*/  F2FP.F16.E4M3.UNPACK_B R132, R84.H1 ;  /* 0x00000054ff84723e */ /* 0x000fe200030006ff */
[----:B------:R-:W3:Y:S01]  /*5f10*/  LDTM.x64 R4, tmem[UR4] ;  /* 0x00000004000479ee */ /* 0x000ee20008340000 */
[----:B------:R-:W-:Y:S01]  /*5f20*/  NOP ;  /* 0x0000000000007918 */ /* 0x000fe20000000000 */
[----:B------:R-:W-:Y:S01]  /*5f30*/  R2UR UR5, R156 ;  /* 0x000000009c0572ca */ /* 0x000fe200000e0000 */
[--C-:B------:R-:W-:Y:S01]  /*5f40*/  HADD2.F32 R129, -RZ, R130.reuse.H0_H0 ;  /* 0x20000082ff817230 */ /* 0x100fe20000004100 */
[----:B------:R-:W-:Y:S01]  /*5f50*/  F2FP.F16.E4M3.UNPACK_B R93, R94 ;  /* 0x0000005eff5d723e */ /* 0x000fe200020006ff */
[----:B------:R-:W-:Y:S01]  /*5f60*/  HADD2.F32 R130, -RZ, R130.H1_H1 ;  /* 0x30000082ff827230 */ /* 0x000fe20000004100 */
[-C--:B------:R-:W-:Y:S01]  /*5f70*/  F2FP.F16.E4M3.UNPACK_B R134, R85.reuse ;  /* 0x00000055ff86723e */ /* 0x080fe200020006ff */
[----:B------:R-:W-:Y:S01]  /*5f80*/  HADD2.F32 R84, -RZ, R109.H1_H1 ;  /* 0x3000006dff547230 */ /* 0x000fe20000004100 */
[----:B------:R-:W-:Y:S01]  /*5f90*/  F2FP.F16.E4M3.UNPACK_B R136, R85.H1 ;  /* 0x00000055ff88723e */ /* 0x000fe200030006ff */
[--C-:B------:R-:W-:Y:S01]  /*5fa0*/  HADD2.F32 R85, -RZ, R107.reuse.H0_H0 ;  /* 0x2000006bff557230 */ /* 0x100fe20000004100 */
[-C--:B------:R-:W-:Y:S01]  /*5fb0*/  F2FP.F16.E4M3.UNPACK_B R138, R86.reuse ;  /* 0x00000056ff8a723e */ /* 0x080fe200020006ff */
[--C-:B------:R-:W-:Y:S01]  /*5fc0*/  HADD2.F32 R133, -RZ, R134.reuse.H0_H0 ;  /* 0x20000086ff857230 */ /* 0x100fe20000004100 */
[----:B------:R-:W-:Y:S01]  /*5fd0*/  F2FP.F16.E4M3.UNPACK_B R140, R86.H1 ;  /* 0x00000056ff8c723e */ /* 0x000fe200030006ff */
[----:B------:R-:W-:Y:S01]  /*5fe0*/  HADD2.F32 R86, -RZ, R107.H1_H1 ;  /* 0x3000006bff567230 */ /* 0x000fe20000004100 */
[----:B------:R-:W-:Y:S01]  /*5ff0*/  F2FP.F16.E4M3.UNPACK_B R142, R87 ;  /* 0x00000057ff8e723e */ /* 0x000fe200020006ff */
[----:B------:R-:W-:Y:S01]  /*6000*/  UIADD3 UR5, UPT, UPT, UR5, 0x170, URZ ;  /* 0x0000017005057890 */ /* 0x000fe2000fffe0ff */
[----:B------:R-:W-:Y:S01]  /*6010*/  HADD2.F32 R134, -RZ, R134.H1_H1 ;  /* 0x30000086ff867230 */ /* 0x000fe20000004100 */
[----:B------:R-:W-:Y:S01]  /*6020*/  F2FP.F16.E4M3.UNPACK_B R114, R88 ;  /* 0x00000058ff72723e */ /* 0x000fe200020006ff */
[--C-:B------:R-:W-:Y:S01]  /*6030*/  HADD2.F32 R137, -RZ, R138.reuse.H0_H0 ;  /* 0x2000008aff897230 */ /* 0x100fe20000004100 */
[----:B------:R-:W-:Y:S01]  /*6040*/  UPRMT UR5, UR37, 0x654, UR5 ;  /* 0x0000065425057896 */ /* 0x000fe20008000005 */
[----:B------:R-:W-:Y:S01]  /*6050*/  HADD2.F32 R138, -RZ, R138.H1_H1 ;  /* 0x3000008aff8a7230 */ /* 0x000fe20000004100 */
[-C--:B------:R-:W-:Y:S01]  /*6060*/  F2FP.F16.E4M3.UNPACK_B R118, R89.reuse ;  /* 0x00000059ff76723e */ /* 0x080fe200020006ff */
[--C-:B------:R-:W-:Y:S01]  /*6070*/  HADD2.F32 R113, -RZ, R114.reuse.H0_H0 ;  /* 0x20000072ff717230 */ /* 0x100fe20000004100 */
[----:B------:R-:W-:Y:S01]  /*6080*/  F2FP.F16.E4M3.UNPACK_B R120, R89.H1 ;  /* 0x00000059ff78723e */ /* 0x000fe200030006ff */
[C---:B---3--:R-:W-:Y:S01]  /*6090*/  FMUL R4, R78.reuse, R4 ;  /* 0x000000044e047220 */ /* 0x048fe20000400000 */
[C---:B------:R-:W-:Y:S01]  /*60a0*/  FMUL R5, R78.reuse, R5 ;  /* 0x000000054e057220 */ /* 0x040fe20000400000 */
[C---:B------:R-:W-:Y:S01]  /*60b0*/  FMUL R8, R78.reuse, R8 ;  /* 0x000000084e087220 */ /* 0x040fe20000400000 */
[C---:B------:R-:W-:Y:S01]  /*60c0*/  FMUL R9, R78.reuse, R9 ;  /* 0x000000094e097220 */ /* 0x040fe20000400000 */
[----:B------:R-:W-:Y:S01]  /*60d0*/  SYNCS.ARRIVE.TRANS64.RED.A1T0 RZ, [UR5], RZ ;  /* 0x000000ffffff79a7 */ /* 0x000fe20008100405 */
[C---:B------:R-:W-:Y:S01]  /*60e0*/  FFMA R4, R81.reuse, R80, R4 ;  /* 0x0000005051047223 */ /* 0x040fe20000000004 */
[C---:B------:R-:W-:Y:S01]  /*60f0*/  FFMA R5, R81.reuse, R82, R5 ;  /* 0x0000005251057223 */ /* 0x040fe20000000005 */
[----:B------:R-:W-:Y:S02]  /*6100*/  HADD2.F32 R89, -RZ, R93.H0_H0 ;  /* 0x2000005dff597230 */ /* 0x000fe40000004100 */
[C---:B------:R-:W-:Y:S01]  /*6110*/  FMUL R12, R78.reuse, R12 ;  /* 0x0000000c4e0c7220 */ /* 0x040fe20000400000 */
        /* <DEDUP_REMOVED lines=11> */
[----:B------:R-:W-:Y:S02]  /*61d0*/  HADD2.F32 R114, -RZ, R114.H1_H1 ;  /* 0x30000072ff727230 */ /* 0x000fe40000004100 */
[C---:B------:R-:W-:Y:S01]  /*61e0*/  FMUL R32, R78.reuse, R36 ;  /* 0x000000244e207220 */ /* 0x040fe20000400000 */
[C---:B------:R-:W-:Y:S01]  /*61f0*/  FMUL R33, R78.reuse, R37 ;  /* 0x000000254e217220 */ /* 0x040fe20000400000 */
[--C-:B------:R-:W-:Y:S02]  /*6200*/  HADD2.F32 R117, -RZ, R118.reuse.H0_H0 ;  /* 0x20000076ff757230 */ /* 0x100fe40000004100 */
[C---:B------:R-:W-:Y:S01]  /*6210*/  FMUL R36, R78.reuse, R40 ;  /* 0x000000284e247220 */ /* 0x040fe20000400000 */
[----:B------:R-:W-:Y:S02]  /*6220*/  HADD2.F32 R118, -RZ, R118.H1_H1 ;  /* 0x30000076ff767230 */ /* 0x000fe40000004100 */
        /* <DEDUP_REMOVED lines=8> */
[----:B------:R-:W-:Y:S01]  /*62b0*/  F2FP.F16.E4M3.UNPACK_B R92, R94.H1 ;  /* 0x0000005eff5c723e */ /* 0x000fe200030006ff */
[C---:B------:R-:W-:Y:S01]  /*62c0*/  FMUL R53, R78.reuse, R57 ;  /* 0x000000394e357220 */ /* 0x040fe20000400000 */
[C---:B------:R-:W-:Y:S01]  /*62d0*/  FMUL R56, R78.reuse, R60 ;  /* 0x0000003c4e387220 */ /* 0x040fe20000400000 */
[----:B------:R-:W-:Y:S01]  /*62e0*/  F2FP.F16.E4M3.UNPACK_B R141, R87.H1 ;  /* 0x00000057ff8d723e */ /* 0x000fe200030006ff */
[C---:B------:R-:W-:Y:S01]  /*62f0*/  FMUL R57, R78.reuse, R61 ;  /* 0x0000003d4e397220 */ /* 0x040fe20000400000 */
[----:B------:R-:W-:Y:S02]  /*6300*/  HADD2.F32 R80, -RZ, R142.H1_H1 ;  /* 0x3000008eff507230 */ /* 0x000fe40000004100 */
[C---:B------:R-:W-:Y:S01]  /*6310*/  FMUL R60, R78.reuse, R64 ;  /* 0x000000404e3c7220 */ /* 0x040fe20000400000 */
[----:B------:R-:W-:Y:S01]  /*6320*/  F2FP.F16.E4M3.UNPACK_B R116, R88.H1 ;  /* 0x00000058ff74723e */ /* 0x000fe200030006ff */
[C---:B------:R-:W-:Y:S01]  /*6330*/  FMUL R61, R78.reuse, R65 ;  /* 0x000000414e3d7220 */ /* 0x040fe20000400000 */
[C---:B------:R-:W-:Y:S01]  /*6340*/  FMUL R6, R78.reuse, R6 ;  /* 0x000000064e067220 */ /* 0x040fe20000400000 */
[----:B------:R-:W-:Y:S01]  /*6350*/  F2FP.F16.E4M3.UNPACK_B R94, R95 ;  /* 0x0000005fff5e723e */ /* 0x000fe200020006ff */
[C---:B------:R-:W-:Y:S01]  /*6360*/  FMUL R7, R78.reuse, R7 ;  /* 0x000000074e077220 */ /* 0x040fe20000400000 */
[--C-:B------:R-:W-:Y:S02]  /*6370*/  HADD2.F32 R87, -RZ, R105.reuse.H0_H0 ;  /* 0x20000069ff577230 */ /* 0x100fe40000004100 */
[C---:B------:R-:W-:Y:S01]  /*6380*/  FFMA R6, R81.reuse, R83, R6 ;  /* 0x0000005351067223 */ /* 0x040fe20000000006 */
[----:B------:R-:W-:Y:S01]  /*6390*/  F2FP.F16.E4M3.UNPACK_B R122, R90 ;  /* 0x0000005aff7a723e */ /* 0x000fe200020006ff */
[C---:B------:R-:W-:Y:S01]  /*63a0*/  FFMA R7, R81.reuse, R84, R7 ;  /* 0x0000005451077223 */ /* 0x040fe20000000007 */
[C---:B------:R-:W-:Y:S01]  /*63b0*/  FFMA R8, R81.reuse, R85, R8 ;  /* 0x0000005551087223 */ /* 0x040fe20000000008 */
[----:B------:R-:W-:Y:S01]  /*63c0*/  F2FP.F16.E4M3.UNPACK_B R124, R90.H1 ;  /* 0x0000005aff7c723e */ /* 0x000fe200030006ff */
[----:B------:R-:W-:Y:S02]  /*63d0*/  HADD2.F32 R88, -RZ, R105.H1_H1 ;  /* 0x30000069ff587230 */ /* 0x000fe40000004100 */
[----:B------:R-:W-:Y:S01]  /*63e0*/  FFMA R9, R81, R86, R9 ;  /* 0x0000005651097223 */ /* 0x000fe20000000009 */
[----:B------:R-:W-:Y:S01]  /*63f0*/  F2FP.SATFINITE.E4M3.F32.PACK_AB_MERGE_C R156, R7, R6, RZ ;  /* 0x00000006079c723e */ /* 0x000fe200048070ff */
[----:B------:R-:W-:Y:S02]  /*6400*/  HADD2.F32 R90, -RZ, R93.H1_H1 ;  /* 0x3000005dff5a7230 */ /* 0x000fe40000004100 */
[C---:B------:R-:W-:Y:S01]  /*6410*/  FMUL R10, R78.reuse, R10 ;  /* 0x0000000a4e0a7220 */ /* 0x040fe20000400000 */
[--C-:B------:R-:W-:Y:S01]  /*6420*/  HADD2.F32 R93, -RZ, R94.reuse.H0_H0 ;  /* 0x2000005eff5d7230 */ /* 0x100fe20000004100 */
[----:B------:R-:W-:Y:S01]  /*6430*/  F2FP.SATFINITE.E4M3.F32.PACK_AB_MERGE_C R156, R5, R4, R156 ;  /* 0x00000004059c723e */ /* 0x000fe2000480709c */
[----:B------:R-:W-:Y:S02]  /*6440*/  HADD2.F32 R94, -RZ, R94.H1_H1 ;  /* 0x3000005eff5e7230 */ /* 0x000fe40000004100 */
[C---:B------:R-:W-:Y:S01]  /*6450*/  FFMA R10, R81.reuse, R87, R10 ;  /* 0x00000057510a7223 */ /* 0x040fe2000000000a */
[--C-:B------:R-:W-:Y:S02]  /*6460*/  HADD2.F32 R121, -RZ, R122.reuse.H0_H0 ;  /* 0x2000007aff797230 */ /* 0x100fe40000004100 */
[C---:B------:R-:W-:Y:S01]  /*6470*/  FMUL R11, R78.reuse, R11 ;  /* 0x0000000b4e0b7220 */ /* 0x040fe20000400000 */
[----:B------:R-:W-:Y:S01]  /*6480*/  F2FP.F16.E4M3.UNPACK_B R126, R91 ;  /* 0x0000005bff7e723e */ /* 0x000fe200020006ff */
[----:B------:R-:W-:Y:S01]  /*6490*/  HADD2.F32 R122, -RZ, R122.H1_H1 ;  /* 0x3000007aff7a7230 */ /* 0x000fe20000004100 */
[----:B------:R-:W-:Y:S01]  /*64a0*/  F2FP.F16.E4M3.UNPACK_B R103, R95.H1 ;  /* 0x0000005fff67723e */ /* 0x000fe200030006ff */
[C---:B------:R-:W-:Y:S01]  /*64b0*/  FFMA R11, R81.reuse, R88, R11 ;  /* 0x00000058510b7223 */ /* 0x040fe2000000000b */
[----:B------:R-:W-:Y:S01]  /*64c0*/  F2FP.F16.E4M3.UNPACK_B R128, R91.H1 ;  /* 0x0000005bff80723e */ /* 0x000fe200030006ff */
[----:B------:R-:W-:Y:S02]  /*64d0*/  HADD2.F32 R91, -RZ, R92.H0_H0 ;  /* 0x2000005cff5b7230 */ /* 0x000fe40000004100 */
[C---:B------:R-:W-:Y:S01]  /*64e0*/  FFMA R12, R81.reuse, R89, R12 ;  /* 0x00000059510c7223 */ /* 0x040fe2000000000c */
[----:B------:R-:W-:Y:S01]  /*64f0*/  FFMA R13, R81, R90, R13 ;  /* 0x0000005a510d7223 */ /* 0x000fe2000000000d */
[----:B------:R-:W-:Y:S01]  /*6500*/  F2FP.SATFINITE.E4M3.F32.PACK_AB_MERGE_C R157, R11, R10, RZ ;  /* 0x0000000a0b9d723e */ /* 0x000fe200048070ff */
[--C-:B------:R-:W-:Y:S01]  /*6510*/  HADD2.F32 R125, -RZ, R126.reuse.H0_H0 ;  /* 0x2000007eff7d7230 */ /* 0x100fe20000004100 */
[----:B------:R-:W-:Y:S01]  /*6520*/  F2FP.F16.E4M3.UNPACK_B R101, R96 ;  /* 0x00000060ff65723e */ /* 0x000fe200020006ff */
[----:B------:R-:W-:Y:S01]  /*6530*/  HADD2.F32 R126, -RZ, R126.H1_H1 ;  /* 0x3000007eff7e7230 */ /* 0x000fe20000004100 */
[----:B------:R-:W-:Y:S01]  /*6540*/  F2FP.SATFINITE.E4M3.F32.PACK_AB_MERGE_C R157, R9, R8, R157 ;  /* 0x00000008099d723e */ /* 0x000fe2000480709d */
[----:B------:R-:W-:Y:S02]  /*6550*/  HADD2.F32 R83, -RZ, R142.H0_H0 ;  /* 0x2000008eff537230 */ /* 0x000fe40000004100 */
[C---:B------:R-:W-:Y:S01]  /*6560*/  FMUL R14, R78.reuse, R14 ;  /* 0x0000000e4e0e7220 */ /* 0x040fe20000400000 */
[----:B------:R-:W-:Y:S02]  /*6570*/  HADD2.F32 R92, -RZ, R92.H1_H1 ;  /* 0x3000005cff5c7230 */ /* 0x000fe40000004100 */
[C---:B------:R-:W-:Y:S01]  /*6580*/  FMUL R15, R78.reuse, R15 ;  /* 0x0000000f4e0f7220 */ /* 0x040fe20000400000 */
[----:B------:R-:W-:Y:S01]  /*6590*/  F2FP.F16.E4M3.UNPACK_B R100, R96.H1 ;  /* 0x00000060ff64723e */ /* 0x000fe200030006ff */
[--C-:B------:R-:W-:Y:S02]  /*65a0*/  HADD2.F32 R95, -RZ, R103.reuse.H0_H0 ;  /* 0x20000067ff5f7230 */ /* 0x100fe40000004100 */
[C---:B------:R-:W-:Y:S01]  /*65b0*/  FFMA R14, R81.reuse, R91, R14 ;  /* 0x0000005b510e7223 */ /* 0x040fe2000000000e */
[C---:B------:R-:W-:Y:S01]  /*65c0*/  FFMA R15, R81.reuse, R92, R15 ;  /* 0x0000005c510f7223 */ /* 0x040fe2000000000f */
[C---:B------:R-:W-:Y:S01]  /*65d0*/  FFMA R16, R81.reuse, R93, R16 ;  /* 0x0000005d51107223 */ /* 0x040fe20000000010 */
[----:B------:R-:W-:Y:S01]  /*65e0*/  FFMA R17, R81, R94, R17 ;  /* 0x0000005e51117223 */ /* 0x000fe20000000011 */
[-C--:B------:R-:W-:Y:S01]  /*65f0*/  F2FP.F16.E4M3.UNPACK_B R102, R97.reuse ;  /* 0x00000061ff66723e */ /* 0x080fe200020006ff */
[----:B------:R-:W-:Y:S01]  /*6600*/  HADD2.F32 R96, -RZ, R103.H1_H1 ;  /* 0x30000067ff607230 */ /* 0x000fe20000004100 */
[----:B------:R-:W-:Y:S01]  /*6610*/  F2FP.SATFINITE.E4M3.F32.PACK_AB_MERGE_C R158, R15, R14, RZ ;  /* 0x0000000e0f9e723e */ /* 0x000fe200048070ff */
[C---:B------:R-:W-:Y:S01]  /*6620*/  FMUL R18, R78.reuse, R18 ;  /* 0x000000124e127220 */ /* 0x040fe20000400000 */
[----:B------:R-:W-:Y:S01]  /*6630*/  F2FP.F16.E4M3.UNPACK_B R104, R97.H1 ;  /* 0x00000061ff68723e */ /* 0x000fe200030006ff */
[--C-:B------:R-:W-:Y:S01]  /*6640*/  HADD2.F32 R97, -RZ, R101.reuse.H0_H0 ;  /* 0x20000065ff617230 */ /* 0x100fe20000004100 */
[----:B------:R-:W-:Y:S01]  /*6650*/  F2FP.SATFINITE.E4M3.F32.PACK_AB_MERGE_C R158, R13, R12, R158 ;  /* 0x0000000c0d9e723e */ /* 0x000fe2000480709e */
[C---:B------:R-:W-:Y:S01]  /*6660*/  FFMA R18, R81.reuse, R95, R18 ;  /* 0x0000005f51127223 */ /* 0x040fe20000000012 */
[----:B------:R-:W-:Y:S01]  /*6670*/  F2FP.F16.E4M3.UNPACK_B R110, R99 ;  /* 0x00000063ff6e723e */ /* 0x000fe200020006ff */
[C---:B------:R-:W-:Y:S01]  /*6680*/  FMUL R19, R78.reuse, R19 ;  /* 0x000000134e137220 */ /* 0x040fe20000400000 */
[----:B------:R-:W-:Y:S01]  /*6690*/  F2FP.F16.E4M3.UNPACK_B R112, R99.H1 ;  /* 0x00000063ff70723e */ /* 0x000fe200030006ff */
[----:B------:R-:W-:Y:S01]  /*66a0*/  HADD2.F32 R99, -RZ, R101.H1_H1 ;  /* 0x30000065ff637230 */ /* 0x000fe20000004100 */
[-C--:B------:R-:W-:Y:S01]  /*66b0*/  F2FP.F16.E4M3.UNPACK_B R106, R98.reuse ;  /* 0x00000062ff6a723e */ /* 0x080fe200020006ff */
[----:B------:R-:W-:Y:S01]  /*66c0*/  HADD2.F32 R101, -RZ, R102.H0_H0 ;  /* 0x20000066ff657230 */ /* 0x000fe20000004100 */
[----:B------:R-:W-:Y:S01]  /*66d0*/  F2FP.F16.E4M3.UNPACK_B R108, R98.H1 ;  /* 0x00000062ff6c723e */ /* 0x000fe200030006ff */
[----:B------:R-:W-:Y:S02]  /*66e0*/  HADD2.F32 R98, -RZ, R100.H0_H0 ;  /* 0x20000064ff627230 */ /* 0x000fe40000004100 */
[C---:B------:R-:W-:Y:S01]  /*66f0*/  FFMA R19, R81.reuse, R96, R19 ;  /* 0x0000006051137223 */ /* 0x040fe20000000013 */
[C---:B------:R-:W-:Y:S01]  /*6700*/  FFMA R0, R81.reuse, R97, R0 ;  /* 0x0000006151007223 */ /* 0x040fe20000000000 */
[----:B------:R-:W-:Y:S01]  /*6710*/  FFMA R2, R81, R99, R2 ;  /* 0x0000006351027223 */ /* 0x000fe20000000002 */
[----:B------:R-:W-:Y:S02]  /*6720*/  HADD2.F32 R102, -RZ, R102.H1_H1 ;  /* 0x30000066ff667230 */ /* 0x000fe40000004100 */
[C---:B------:R-:W-:Y:S01]  /*6730*/  FMUL R3, R78.reuse, R22 ;  /* 0x000000164e037220 */ /* 0x040fe20000400000 */
[----:B------:R-:W-:Y:S01]  /*6740*/  HADD2.F32 R100, -RZ, R100.H1_H1 ;  /* 0x30000064ff647230 */ /* 0x000fe20000004100 */
[----:B------:R-:W-:Y:S01]  /*6750*/  F2FP.SATFINITE.E4M3.F32.PACK_AB_MERGE_C R159, R19, R18, RZ ;  /* 0x00000012139f723e */ /* 0x000fe200048070ff */
[--C-:B------:R-:W-:Y:S02]  /*6760*/  HADD2.F32 R105, -RZ, R106.reuse.H0_H0 ;  /* 0x2000006aff697230 */ /* 0x100fe40000004100 */
[----:B------:R-:W-:Y:S01]  /*6770*/  FFMA R3, R81, R98, R3 ;  /* 0x0000006251037223 */ /* 0x000fe20000000003 */
[----:B------:R-:W-:Y:S01]  /*6780*/  HADD2.F32 R106, -RZ, R106.H1_H1 ;  /* 0x3000006aff6a7230 */ /* 0x000fe20000004100 */
[----:B------:R-:W-:Y:S01]  /*6790*/  F2FP.SATFINITE.E4M3.F32.PACK_AB_MERGE_C R159, R17, R16, R159 ;  /* 0x00000010119f723e */ /* 0x000fe2000480709f */
[----:B------:R-:W-:Y:S02]  /*67a0*/  HADD2.F32 R109, -RZ, R110.H0_H0 ;  /* 0x2000006eff6d7230 */ /* 0x000fe40000004100 */
[C---:B------:R-:W-:Y:S01]  /*67b0*/  FMUL R23, R78.reuse, R23 ;  /* 0x000000174e177220 */ /* 0x040fe20000400000 */
[--C-:B------:R-:W-:Y:S02]  /*67c0*/  HADD2.F32 R103, -RZ, R104.reuse.H0_H0 ;  /* 0x20000068ff677230 */ /* 0x100fe40000004100 */
[C---:B------:R-:W-:Y:S01]  /*67d0*/  FMUL R22, R78.reuse, R26 ;  /* 0x0000001a4e167220 */ /* 0x040fe20000400000 */
[----:B------:R-:W-:Y:S01]  /*67e0*/  HADD2.F32 R104, -RZ, R104.H1_H1 ;  /* 0x30000068ff687230 */ /* 0x000fe20000004100 */
[----:B------:R1:W-:Y:S01]  /*67f0*/  STS.128 [R168+UR43+0x2200], R156 ;  /* 0x0022009ca8007988 */ /* 0x0003e20008000c2b */
[C---:B------:R-:W-:Y:S01]  /*6800*/  FFMA R23, R81.reuse, R100, R23 ;  /* 0x0000006451177223 */ /* 0x040fe20000000017 */
[C---:B------:R-:W-:Y:S01]  /*6810*/  FFMA R20, R81.reuse, R101, R20 ;  /* 0x0000006551147223 */ /* 0x040fe20000000014 */
[C---:B------:R-:W-:Y:S01]  /*6820*/  FFMA R21, R81.reuse, R102, R21 ;  /* 0x0000006651157223 */ /* 0x040fe20000000015 */
[----:B------:R-:W-:Y:S01]  /*6830*/  FFMA R22, R81, R103, R22 ;  /* 0x0000006751167223 */ /* 0x000fe20000000016 */
[----:B------:R-:W-:Y:S01]  /*6840*/  HADD2.F32 R110, -RZ, R110.H1_H1 ;  /* 0x3000006eff6e7230 */ /* 0x000fe20000004100 */
[----:B------:R-:W-:Y:S01]  /*6850*/  F2FP.SATFINITE.E4M3.F32.PACK_AB_MERGE_C R161, R23, R3, RZ ;  /* 0x0000000317a1723e */ /* 0x000fe200048070ff */
[C---:B------:R-:W-:Y:S01]  /*6860*/  FMUL R27, R78.reuse, R27 ;  /* 0x0000001b4e1b7220 */ /* 0x040fe20000400000 */
[--C-:B------:R-:W-:Y:S02]  /*6870*/  HADD2.F32 R107, -RZ, R108.reuse.H0_H0 ;  /* 0x2000006cff6b7230 */ /* 0x100fe40000004100 */
[----:B------:R-:W-:Y:S01]  /*6880*/  FMUL R26, R78, R30 ;  /* 0x0000001e4e1a7220 */ /* 0x000fe20000400000 */
[----:B------:R-:W-:Y:S01]  /*6890*/  HADD2.F32 R108, -RZ, R108.H1_H1 ;  /* 0x3000006cff6c7230 */ /* 0x000fe20000004100 */
[----:B------:R-:W-:Y:S01]  /*68a0*/  F2FP.SATFINITE.E4M3.F32.PACK_AB_MERGE_C R160, R2, R0, R161 ;  /* 0x0000000002a0723e */ /* 0x000fe200048070a1 */
[C---:B------:R-:W-:Y:S01]  /*68b0*/  FFMA R27, R81.reuse, R104, R27 ;  /* 0x00000068511b7223 */ /* 0x040fe2000000001b */
[C---:B------:R-:W-:Y:S01]  /*68c0*/  FFMA R24, R81.reuse, R105, R24 ;  /* 0x0000006951187223 */ /* 0x040fe20000000018 */
[C---:B------:R-:W-:Y:S01]  /*68d0*/  FFMA R25, R81.reuse, R106, R25 ;  /* 0x0000006a51197223 */ /* 0x040fe20000000019 */
[----:B------:R-:W-:Y:S01]  /*68e0*/  FFMA R26, R81, R107, R26 ;  /* 0x0000006b511a7223 */ /* 0x000fe2000000001a */
[C---:B------:R-:W-:Y:S01]  /*68f0*/  FMUL R31, R78.reuse, R31 ;  /* 0x0000001f4e1f7220 */ /* 0x040fe20000400000 */
[--C-:B------:R-:W-:Y:S01]  /*6900*/  HADD2.F32 R111, -RZ, R112.reuse.H0_H0 ;  /* 0x20000070ff6f7230 */ /* 0x100fe20000004100 */
[----:B------:R-:W-:Y:S01]  /*6910*/  F2FP.SATFINITE.E4M3.F32.PACK_AB_MERGE_C R162, R27, R22, RZ ;  /* 0x000000161ba2723e */ /* 0x000fe200048070ff */
[----:B------:R-:W-:Y:S02]  /*6920*/  HADD2.F32 R112, -RZ, R112.H1_H1 ;  /* 0x30000070ff707230 */ /* 0x000fe40000004100 */
[C---:B------:R-:W-:Y:S01]  /*6930*/  FFMA R31, R81.reuse, R108, R31 ;  /* 0x0000006c511f7223 */ /* 0x040fe2000000001f */
[----:B------:R-:W-:Y:S01]  /*6940*/  FFMA R28, R81, R109, R28 ;  /* 0x0000006d511c7223 */ /* 0x000fe2000000001c */
[----:B------:R-:W-:Y:S01]  /*6950*/  F2FP.SATFINITE.E4M3.F32.PACK_AB_MERGE_C R161, R21, R20, R162 ;  /* 0x0000001415a1723e */ /* 0x000fe200048070a2 */
[----:B------:R-:W-:Y:S01]  /*6960*/  FFMA R29, R81, R110, R29 ;  /* 0x0000006e511d7223 */ /* 0x000fe2000000001d */
[C---:B------:R-:W-:Y:S01]  /*6970*/  FMUL R30, R78.reuse, R34 ;  /* 0x000000224e1e7220 */ /* 0x040fe20000400000 */
[----:B------:R-:W-:Y:S01]  /*6980*/  F2FP.SATFINITE.E4M3.F32.PACK_AB_MERGE_C R163, R31, R26, RZ ;  /* 0x0000001a1fa3723e */ /* 0x000fe200048070ff */
[C---:B------:R-:W-:Y:S01]  /*6990*/  FMUL R35, R78.reuse, R35 ;  /* 0x000000234e237220 */ /* 0x040fe20000400000 */
[--C-:B------:R-:W-:Y:S02]  /*69a0*/  HADD2.F32 R115, -RZ, R116.reuse.H0_H0 ;  /* 0x20000074ff737230 */ /* 0x100fe40000004100 */
[----:B------:R-:W-:Y:S01]  /*69b0*/  FFMA R30, R81, R111, R30 ;  /* 0x0000006f511e7223 */ /* 0x000fe2000000001e */
[----:B------:R-:W-:Y:S01]  /*69c0*/  F2FP.SATFINITE.E4M3.F32.PACK_AB_MERGE_C R162, R25, R24, R163 ;  /* 0x0000001819a2723e */ /* 0x000fe200048070a3 */
[C---:B------:R-:W-:Y:S01]  /*69d0*/  FFMA R35, R81.reuse, R112, R35 ;  /* 0x0000007051237223 */ /* 0x040fe20000000023 */
[C---:B------:R-:W-:Y:S01]  /*69e0*/  FFMA R32, R81.reuse, R113, R32 ;  /* 0x0000007151207223 */ /* 0x040fe20000000020 */
[----:B------:R-:W-:Y:S01]  /*69f0*/  FFMA R33, R81, R114, R33 ;  /* 0x0000007251217223 */ /* 0x000fe20000000021 */
[----:B------:R-:W-:Y:S02]  /*6a00*/  HADD2.F32 R116, -RZ, R116.H1_H1 ;  /* 0x30000074ff747230 */ /* 0x000fe40000004100 */
        /* <DEDUP_REMOVED lines=9> */
[----:B------:R-:W-:Y:S01]  /*6aa0*/  HADD2.F32 R120, -RZ, R120.H1_H1 ;  /* 0x30000078ff787230 */ /* 0x000fe20000004100 */
[----:B------:R1:W-:Y:S01]  /*6ab0*/  STS.128 [R178+0x2010], R160 ;  /* 0x002010a0b2007388 */ /* 0x0003e20000000c00 */
[----:B------:R-:W-:Y:S01]  /*6ac0*/  F2FP.SATFINITE.E4M3.F32.PACK_AB_MERGE_C R184, R39, R34, RZ ;  /* 0x0000002227b8723e */ /* 0x000fe200048070ff */
[C---:B------:R-:W-:Y:S01]  /*6ad0*/  FMUL R38, R78.reuse, R42 ;  /* 0x0000002a4e267220 */ /* 0x040fe20000400000 */
[C---:B------:R-:W-:Y:S01]  /*6ae0*/  FMUL R43, R78.reuse, R43 ;  /* 0x0000002b4e2b7220 */ /* 0x040fe20000400000 */
[--C-:B------:R-:W-:Y:S01]  /*6af0*/  HADD2.F32 R123, -RZ, R124.reuse.H0_H0 ;  /* 0x2000007cff7b7230 */ /* 0x100fe20000004100 */
[----:B------:R-:W-:Y:S01]  /*6b00*/  F2FP.SATFINITE.E4M3.F32.PACK_AB_MERGE_C R184, R33, R32, R184 ;  /* 0x0000002021b8723e */ /* 0x000fe200048070b8 */
[C---:B------:R-:W-:Y:S01]  /*6b10*/  FFMA R38, R81.reuse, R119, R38 ;  /* 0x0000007751267223 */ /* 0x040fe20000000026 */
        /* <DEDUP_REMOVED lines=12> */
[C---:B------:R-:W-:Y:S01]  /*6be0*/  FFMA R45, R81.reuse, R126, R45 ;  /* 0x0000007e512d7223 */ /* 0x040fe2000000002d */
[----:B------:R-:W-:Y:S02]  /*6bf0*/  HADD2.F32 R128, -RZ, R128.H1_H1 ;  /* 0x30000080ff807230 */ /* 0x000fe40000004100 */
[C---:B------:R-:W-:Y:S01]  /*6c00*/  FMUL R46, R78.reuse, R50 ;  /* 0x000000324e2e7220 */ /* 0x040fe20000400000 */
[C---:B------:R-:W-:Y:S01]  /*6c10*/  FMUL R51, R78.reuse, R51 ;  /* 0x000000334e337220 */ /* 0x040fe20000400000 */
[--C-:B------:R-:W-:Y:S02]  /*6c20*/  HADD2.F32 R131, -RZ, R132.reuse.H0_H0 ;  /* 0x20000084ff837230 */ /* 0x100fe40000004100 */
[C---:B------:R-:W-:Y:S01]  /*6c30*/  FMUL R50, R78.reuse, R54 ;  /* 0x000000364e327220 */ /* 0x040fe20000400000 */
[C---:B------:R-:W-:Y:S01]  /*6c40*/  FFMA R46, R81.reuse, R127, R46 ;  /* 0x0000007f512e7223 */ /* 0x040fe2000000002e */
[----:B------:R-:W-:Y:S02]  /*6c50*/  HADD2.F32 R132, -RZ, R132.H1_H1 ;  /* 0x30000084ff847230 */ /* 0x000fe40000004100 */
[C---:B------:R-:W-:Y:S01]  /*6c60*/  FFMA R51, R81.reuse, R128, R51 ;  /* 0x0000008051337223 */ /* 0x040fe20000000033 */
[C---:B------:R-:W-:Y:S01]  /*6c70*/  FMUL R55, R78.reuse, R55 ;  /* 0x000000374e377220 */ /* 0x040fe20000400000 */
[C---:B------:R-:W-:Y:S01]  /*6c80*/  FFMA R48, R81.reuse, R129, R48 ;  /* 0x0000008151307223 */ /* 0x040fe20000000030 */
[C---:B------:R-:W-:Y:S01]  /*6c90*/  FFMA R49, R81.reuse, R130, R49 ;  /* 0x0000008251317223 */ /* 0x040fe20000000031 */
[--C-:B------:R-:W-:Y:S02]  /*6ca0*/  HADD2.F32 R135, -RZ, R136.reuse.H0_H0 ;  /* 0x20000088ff877230 */ /* 0x100fe40000004100 */
[C---:B------:R-:W-:Y:S01]  /*6cb0*/  FFMA R50, R81.reuse, R131, R50 ;  /* 0x0000008351327223 */ /* 0x040fe20000000032 */
[----:B------:R-:W-:Y:S02]  /*6cc0*/  HADD2.F32 R136, -RZ, R136.H1_H1 ;  /* 0x30000088ff887230 */ /* 0x000fe40000004100 */
[C---:B------:R-:W-:Y:S01]  /*6cd0*/  FMUL R54, R78.reuse, R58 ;  /* 0x0000003a4e367220 */ /* 0x040fe20000400000 */
        /* <DEDUP_REMOVED lines=16> */
[----:B------:R-:W-:Y:S01]  /*6de0*/  FFMA R63, R81, R140, R63 ;  /* 0x0000008c513f7223 */ /* 0x000fe2000000003f */
[----:B------:R-:W-:Y:S01]  /*6df0*/  FMUL R67, R78, R67 ;  /* 0x000000434e437220 */ /* 0x000fe20000400000 */
[----:B------:R-:W-:Y:S01]  /*6e00*/  F2FP.SATFINITE.E4M3.F32.PACK_AB_MERGE_C R186, R47, R42, RZ ;  /* 0x0000002a2fba723e */ /* 0x000fe200048070ff */
[----:B------:R-:W-:Y:S01]  /*6e10*/  FFMA R60, R81, R83, R60 ;  /* 0x00000053513c7223 */ /* 0x000fe2000000003c */
[----:B------:R-:W-:Y:S01]  /*6e20*/  F2FP.SATFINITE.E4M3.F32.PACK_AB_MERGE_C R187, R51, R46, RZ ;  /* 0x0000002e33bb723e */ /* 0x000fe200048070ff */
[C---:B------:R-:W-:Y:S01]  /*6e30*/  FFMA R61, R81.reuse, R80, R61 ;  /* 0x00000050513d7223 */ /* 0x040fe2000000003d */
[C---:B------:R-:W-:Y:S01]  /*6e40*/  FFMA R62, R81.reuse, R85, R62 ;  /* 0x00000055513e7223 */ /* 0x040fe2000000003e */
[----:B------:R-:W-:Y:S01]  /*6e50*/  FFMA R67, R81, R82, R67 ;  /* 0x0000005251437223 */ /* 0x000fe20000000043 */
[----:B------:R-:W-:Y:S02]  /*6e60*/  F2FP.SATFINITE.E4M3.F32.PACK_AB_MERGE_C R186, R41, R40, R186 ;  /* 0x0000002829ba723e */ /* 0x000fe400048070ba */
[----:B------:R-:W-:Y:S02]  /*6e70*/  F2FP.SATFINITE.E4M3.F32.PACK_AB_MERGE_C R187, R45, R44, R187 ;  /* 0x0000002c2dbb723e */ /* 0x000fe400048070bb */
[----:B------:R-:W-:Y:S02]  /*6e80*/  F2FP.SATFINITE.E4M3.F32.PACK_AB_MERGE_C R188, R55, R50, RZ ;  /* 0x0000003237bc723e */ /* 0x000fe400048070ff */
[----:B------:R-:W-:Y:S01]  /*6e90*/  F2FP.SATFINITE.E4M3.F32.PACK_AB_MERGE_C R189, R59, R54, RZ ;  /* 0x000000363bbd723e */ /* 0x000fe200048070ff */
[----:B------:R1:W-:Y:S01]  /*6ea0*/  STS.128 [R177+0x2020], R184 ;  /* 0x002020b8b1007388 */ /* 0x0003e20000000c00 */
[----:B------:R-:W-:Y:S02]  /*6eb0*/  F2FP.SATFINITE.E4M3.F32.PACK_AB_MERGE_C R190, R63, R58, RZ ;  /* 0x0000003a3fbe723e */ /* 0x000fe400048070ff */
[----:B------:R-:W-:Y:S02]  /*6ec0*/  F2FP.SATFINITE.E4M3.F32.PACK_AB_MERGE_C R182, R67, R62, RZ ;  /* 0x0000003e43b6723e */ /* 0x000fe400048070ff */
[----:B------:R-:W-:Y:S02]  /*6ed0*/  F2FP.SATFINITE.E4M3.F32.PACK_AB_MERGE_C R188, R49, R48, R188 ;  /* 0x0000003031bc723e */ /* 0x000fe400048070bc */
[----:B------:R-:W-:Y:S02]  /*6ee0*/  F2FP.SATFINITE.E4M3.F32.PACK_AB_MERGE_C R189, R53, R52, R189 ;  /* 0x0000003435bd723e */ /* 0x000fe400048070bd */
[----:B------:R-:W-:Y:S02]  /*6ef0*/  F2FP.SATFINITE.E4M3.F32.PACK_AB_MERGE_C R190, R57, R56, R190 ;  /* 0x0000003839be723e */ /* 0x000fe400048070be */
[----:B------:R-:W-:Y:S02]  /*6f00*/  F2FP.SATFINITE.E4M3.F32.PACK_AB_MERGE_C R191, R61, R60, R182 ;  /* 0x0000003c3dbf723e */ /* 0x000fe400048070b6 */
[----:B------:R-:W-:Y:S03]  /*6f10*/  IADD3 R76, PT, PT, R76, 0x1, RZ ;  /* 0x000000014c4c7810 */ /* 0x000fe60007ffe0ff */
[----:B------:R1:W-:Y:S01]  /*6f20*/  STS.128 [R176+0x2030], R188 ;  /* 0x002030bcb0007388 */ /* 0x0003e20000000c00 */
[----:B------:R-:W-:Y:S01]  /*6f30*/  @!PT LDS RZ, [RZ] ;  /* 0x00000000fffff984 */ /* 0x000fe20000000800 */
[----:B------:R-:W-:Y:S01]  /*6f40*/  @!PT LDS RZ, [RZ] ;  /* 0x00000000fffff984 */ /* 0x000fe20000000800 */
[----:B------:R-:W-:Y:S01]  /*6f50*/  @!PT LDS RZ, [RZ] ;  /* 0x00000000fffff984 */ /* 0x000fe20000000800 */
[----:B------:R-:W-:Y:S01]  /*6f60*/  @!PT LDS RZ, [RZ] ;  /* 0x00000000fffff984 */ /* 0x000fe20000000800 */
[----:B------:R3:W-:Y:S07]  /*6f70*/  MEMBAR.ALL.CTA ;  /* 0x0000000000007992 */ /* 0x0007ee0000008000 */
[----:B---3--:R-:W3:Y:S02]  /*6f80*/  FENCE.VIEW.ASYNC.S ;  /* 0x00000000000073c6 */ /* 0x008ee40000000000 */
[----:B---3--:R-:W-:Y:S06]  /*6f90*/  BAR.SYNC.DEFER_BLOCKING 0x1, 0x80 ;  /* 0x0042000000007b1d */ /* 0x008fec0000010000 */
[----:B------:R-:W-:Y:S05]  /*6fa0*/  @P0 BRA `(.L_x_107) ;  /* 0x0000000000340947 */ /* 0x000fea0003800000 */
[----:B------:R-:W-:Y:S01]  /*6fb0*/  UIADD3 UR12, UPT, UPT, UR43, 0x2200, URZ ;  /* 0x000022002b0c7890 */ /* 0x000fe2000fffe0ff */
[----:B------:R-:W-:Y:S01]  /*6fc0*/  R2UR UR9, R155 ;  /* 0x000000009b0972ca */ /* 0x000fe200000e0000 */
[----:B------:R-:W-:Y:S01]  /*6fd0*/  UIADD3 UR10, UP0, UPT, UR46, 0x680, URZ ;  /* 0x000006802e0a7890 */ /* 0x000fe2000ff1e0ff */
[----:B------:R-:W-:Y:S01]  /*6fe0*/  R2UR UR8, R165 ;  /* 0x00000000a50872ca */ /* 0x000fe200000e0000 */
[----:B------:R-:W-:Y:S02]  /*6ff0*/  UMOV UR7, UR36 ;  /* 0x0000002400077c82 */ /* 0x000fe40008000000 */
[----:B------:R-:W-:Y:S01]  /*7000*/  IMAD.U32 R179, RZ, RZ, UR12 ;  /* 0x0000000cffb37e24 */ /* 0x000fe2000f8e00ff */
[----:B------:R-:W-:Y:S04]  /*7010*/  UIADD3.X UR11, UPT, UPT, URZ, UR47, URZ, UP0, !UPT ;  /* 0x0000002fff0b7290 */ /* 0x000fe800087fe4ff */
[----:B------:R-:W-:Y:S03]  /*7020*/  R2UR UR4, R179 ;  /* 0x00000000b30472ca */ /* 0x000fe600000e0000 */
[----:B------:R-:W-:Y:S02]  /*7030*/  USHF.L.U32 UR5, UR9, 0x6, URZ ;  /* 0x0000000609057899 */ /* 0x000fe400080006ff */
[----:B------:R-:W-:Y:S09]  /*7040*/  USHF.L.U32 UR6, UR8, 0x7, URZ ;  /* 0x0000000708067899 */ /* 0x000ff200080006ff */
[----:B------:R3:W-:Y:S01]  /*7050*/  UTMASTG.3D [UR4], [UR10] ;  /* 0x000000040a0073b5 */ /* 0x0007e20008010000 */
[----:B------:R0:W-:Y:S01]  /*7060*/  UTMACMDFLUSH ;  /* 0x00000000000079b7 */ /* 0x0001e20000000000 */
[----:B---3--:R-:W-:Y:S04]  /*7070*/  DEPBAR.LE SB0, 0x0 ;  /* 0x000080000000791a */ /* 0x008fe80000000000 */
.L_x_107:
[----:B------:R-:W-:Y:S05]  /*7080*/  BSYNC.RECONVERGENT B0 ;  /* 0x0000000000007941 */ /* 0x000fea0003800200 */
.L_x_106:
[----:B------:R-:W-:Y:S01]  /*7090*/  BAR.SYNC.DEFER_BLOCKING 0x1, 0x80 ;  /* 0x0042000000007b1d */ /* 0x000fe20000010000 */
[----:B------:R-:W-:Y:S01]  /*70a0*/  ISETP.NE.AND P2, PT, R180, RZ, PT ;  /* 0x000000ffb400720c */ /* 0x000fe20003f45270 */
[----:B------:R-:W-:Y:S01]  /*70b0*/  IMAD.IADD R155, R75, 0x1, R143 ;  /* 0x000000014b9b7824 */ /* 0x000fe200078e028f */
[----:B------:R-:W-:Y:S01]  /*70c0*/  ISETP.NE.AND P0, PT, R181, 0x2, PT ;  /* 0x00000002b500780c */ /* 0x000fe20003f05270 */
[----:B------:R-:W-:Y:S01]  /*70d0*/  IMAD.IADD R165, R77, 0x1, R154 ;  /* 0x000000014da57824 */ /* 0x000fe200078e029a */
[----:B------:R-:W-:Y:S02]  /*70e0*/  ISETP.NE.AND P1, PT, R76, 0x4, PT ;  /* 0x000000044c00780c */ /* 0x000fe40003f25270 */
[----:B------:R-:W-:Y:S02]  /*70f0*/  SEL R3, RZ, 0x1, P0 ;  /* 0x00000001ff037807 */ /* 0x000fe40000000000 */
[----:B------:R-:W-:Y:S02]  /*7100*/  SEL R0, RZ, 0x1, P1 ;  /* 0x00000001ff007807 */ /* 0x000fe40000800000 */
[----:B------:R-:W-:Y:S02]  /*7110*/  LOP3.LUT R174, R174, R3, RZ, 0x3c, !PT ;  /* 0x00000003aeae7212 */ /* 0x000fe400078e3cff */
[----:B------:R-:W-:Y:S02]  /*7120*/  LOP3.LUT R175, R175, R0, RZ, 0x3c, !PT ;  /* 0x00000000afaf7212 */ /* 0x000fe400078e3cff */
[----:B------:R-:W-:Y:S02]  /*7130*/  @P2 R2UR UR36, R171 ;  /* 0x00000000ab2422ca */ /* 0x000fe400000e0000 */
[----:B------:R-:W-:Y:S02]  /*7140*/  SEL R181, R181, RZ, P0 ;  /* 0x000000ffb5b57207 */ /* 0x000fe40000000000 */
[----:B------:R-:W-:Y:S01]  /*7150*/  SEL R76, R76, RZ, P1 ;  /* 0x000000ff4c4c7207 */ /* 0x000fe20000800000 */
[----:B------:R-:W-:Y:S10]  /*7160*/  @P2 BRA `(.L_x_108) ;  /* 0xffffffdc00702947 */ /* 0x000ff4000383ffff */
[----:B------:R-:W-:Y:S05]  /*7170*/  EXIT ;  /* 0x000000000000794d */ /* 0x000fea0003800000 */
.L_x_20:
[----:B--2---:R2:W1:Y:S02]  /*7180*/  SYNCS.PHASECHK.TRANS64.TRYWAIT P0, [R3+URZ+0x1a0], R2 ;  /* 0x0001a002030075a7 */ /* 0x00446400080011ff */
[----:B-1----:R-:W-:Y:S05]  /*7190*/  @!P0 NANOSLEEP.SYNCS 0x989680 ;  /* 0x009896800000895d */ /* 0x002fea0003900000 */
[----:B------:R-:W1:Y:S02]  /*71a0*/  @!P0 SYNCS.PHASECHK.TRANS64 P0, [R3+URZ+0x1a0], R2 ;  /* 0x0001a002030085a7 */ /* 0x000e6400080010ff */
[----:B-1----:R-:W-:Y:S05]  /*71b0*/  @!P0 BRA `(.L_x_20) ;  /* 0xfffffffc00f08947 */ /* 0x002fea000383ffff */
[----:B------:R-:W-:Y:S05]  /*71c0*/  BRA `(.L_x_109) ;  /* 0xffffffa400607947 */ /* 0x000fea000383ffff */
.L_x_23:
[----:B-1----:R-:W-:-:S07]  /*71d0*/  MOV R2, UR33 ;  /* 0x0000002100027c02 */ /* 0x002fce0008000f00 */
.L_x_110:
[----:B-1----:R1:W2:Y:S02]  /*71e0*/  SYNCS.PHASECHK.TRANS64.TRYWAIT P0, [R2+URZ+0x88], R5 ;  /* 0x00008805020075a7 */ /* 0x0022a400080011ff */
[----:B--2---:R-:W-:Y:S05]  /*71f0*/  @!P0 NANOSLEEP.SYNCS 0x989680 ;  /* 0x009896800000895d */ /* 0x004fea0003900000 */
[----:B------:R-:W2:Y:S02]  /*7200*/  @!P0 SYNCS.PHASECHK.TRANS64 P0, [R2+URZ+0x88], R5 ;  /* 0x00008805020085a7 */ /* 0x000ea400080010ff */
[----:B--2---:R-:W-:Y:S05]  /*7210*/  @!P0 BRA `(.L_x_110) ;  /* 0xfffffffc00f08947 */ /* 0x004fea000383ffff */
[----:B------:R-:W-:Y:S05]  /*7220*/  BRA `(.L_x_22) ;  /* 0xffffffa400b07947 */ /* 0x000fea000383ffff */
.L_x_29:
[----:B-1----:R-:W-:-:S07]  /*7230*/  MOV R2, UR17 ;  /* 0x0000001100027c02 */ /* 0x002fce0008000f00 */
.L_x_111:
[----:B-1----:R1:W2:Y:S02]  /*7240*/  SYNCS.PHASECHK.TRANS64.TRYWAIT P0, [R2+URZ+0x88], R5 ;  /* 0x00008805020075a7 */ /* 0x0022a400080011ff */
[----:B--2---:R-:W-:Y:S05]  /*7250*/  @!P0 NANOSLEEP.SYNCS 0x989680 ;  /* 0x009896800000895d */ /* 0x004fea0003900000 */
[----:B------:R-:W2:Y:S02]  /*7260*/  @!P0 SYNCS.PHASECHK.TRANS64 P0, [R2+URZ+0x88], R5 ;  /* 0x00008805020085a7 */ /* 0x000ea400080010ff */
[----:B--2---:R-:W-:Y:S05]  /*7270*/  @!P0 BRA `(.L_x_111) ;  /* 0xfffffffc00f08947 */ /* 0x004fea000383ffff */
[----:B------:R-:W-:Y:S05]  /*7280*/  BRA `(.L_x_28) ;  /* 0xffffffa800587947 */ /* 0x000fea000383ffff */
.L_x_33:
[----:B-1----:R1:W2:Y:S02]  /*7290*/  SYNCS.PHASECHK.TRANS64.TRYWAIT P0, [R2+URZ+0x130], R3 ;  /* 0x00013003020075a7 */ /* 0x0022a400080011ff */
[----:B--2---:R-:W-:Y:S05]  /*72a0*/  @!P0 NANOSLEEP.SYNCS 0x989680 ;  /* 0x009896800000895d */ /* 0x004fea0003900000 */
[----:B------:R-:W2:Y:S02]  /*72b0*/  @!P0 SYNCS.PHASECHK.TRANS64 P0, [R2+URZ+0x130], R3 ;  /* 0x00013003020085a7 */ /* 0x000ea400080010ff */
[----:B--2---:R-:W-:Y:S05]  /*72c0*/  @!P0 BRA `(.L_x_33) ;  /* 0xfffffffc00f08947 */ /* 0x004fea000383ffff */
[----:B------:R-:W-:Y:S05]  /*72d0*/  BRA `(.L_x_112) ;  /* 0xffffffa800e87947 */ /* 0x000fea000383ffff */
.L_x_37:
[----:B----4-:R-:W-:-:S07]  /*72e0*/  MOV R0, UR5 ;  /* 0x0000000500007c02 */ /* 0x010fce0008000f00 */
.L_x_113:
[----:B-1----:R1:W2:Y:S02]  /*72f0*/  SYNCS.PHASECHK.TRANS64.TRYWAIT P0, [R0+URZ], R3 ;  /* 0x00000003000075a7 */ /* 0x0022a400080011ff */
[----:B--2---:R-:W-:Y:S05]  /*7300*/  @!P0 NANOSLEEP.SYNCS 0x989680 ;  /* 0x009896800000895d */ /* 0x004fea0003900000 */
[----:B------:R-:W2:Y:S02]  /*7310*/  @!P0 SYNCS.PHASECHK.TRANS64 P0, [R0+URZ], R3 ;  /* 0x00000003000085a7 */ /* 0x000ea400080010ff */
[----:B--2---:R-:W-:Y:S05]  /*7320*/  @!P0 BRA `(.L_x_113) ;  /* 0xfffffffc00f08947 */ /* 0x004fea000383ffff */
[----:B------:R-:W-:Y:S05]  /*7330*/  BRA `(.L_x_114) ;  /* 0xffffffb000587947 */ /* 0x000fea000383ffff */
.L_x_38:
[----:B----4-:R-:W-:-:S07]  /*7340*/  MOV R0, UR5 ;  /* 0x0000000500007c02 */ /* 0x010fce0008000f00 */
.L_x_115:
[----:B-1----:R1:W2:Y:S02]  /*7350*/  SYNCS.PHASECHK.TRANS64.TRYWAIT P0, [R0+URZ], R3 ;  /* 0x00000003000075a7 */ /* 0x0022a400080011ff */
[----:B--2---:R-:W-:Y:S05]  /*7360*/  @!P0 NANOSLEEP.SYNCS 0x989680 ;  /* 0x009896800000895d */ /* 0x004fea0003900000 */
[----:B------:R-:W2:Y:S02]  /*7370*/  @!P0 SYNCS.PHASECHK.TRANS64 P0, [R0+URZ], R3 ;  /* 0x00000003000085a7 */ /* 0x000ea400080010ff */
[----:B--2---:R-:W-:Y:S05]  /*7380*/  @!P0 BRA `(.L_x_115) ;  /* 0xfffffffc00f08947 */ /* 0x004fea000383ffff */
[----:B------:R-:W-:Y:S05]  /*7390*/  BRA `(.L_x_116) ;  /* 0xffffffb000647947 */ /* 0x000fea000383ffff */
.L_x_39:
[----:B----4-:R-:W-:-:S07]  /*73a0*/  MOV R0, UR5 ;  /* 0x0000000500007c02 */ /* 0x010fce0008000f00 */
.L_x_117:
[----:B-1----:R1:W2:Y:S02]  /*73b0*/  SYNCS.PHASECHK.TRANS64.TRYWAIT P0, [R0+URZ], R3 ;  /* 0x00000003000075a7 */ /* 0x0022a400080011ff */
[----:B--2---:R-:W-:Y:S05]  /*73c0*/  @!P0 NANOSLEEP.SYNCS 0x989680 ;  /* 0x009896800000895d */ /* 0x004fea0003900000 */
[----:B------:R-:W2:Y:S02]  /*73d0*/  @!P0 SYNCS.PHASECHK.TRANS64 P0, [R0+URZ], R3 ;  /* 0x00000003000085a7 */ /* 0x000ea400080010ff */
[----:B--2---:R-:W-:Y:S05]  /*73e0*/  @!P0 BRA `(.L_x_117) ;  /* 0xfffffffc00f08947 */ /* 0x004fea000383ffff */
[----:B------:R-:W-:Y:S05]  /*73f0*/  BRA `(.L_x_118) ;  /* 0xffffffb000707947 */ /* 0x000fea000383ffff */
.L_x_40:
[----:B----4-:R-:W-:-:S07]  /*7400*/  MOV R0, UR5 ;  /* 0x0000000500007c02 */ /* 0x010fce0008000f00 */
.L_x_119:
[----:B-1----:R1:W2:Y:S02]  /*7410*/  SYNCS.PHASECHK.TRANS64.TRYWAIT P0, [R0+URZ], R3 ;  /* 0x00000003000075a7 */ /* 0x0022a400080011ff */
[----:B--2---:R-:W-:Y:S05]  /*7420*/  @!P0 NANOSLEEP.SYNCS 0x989680 ;  /* 0x009896800000895d */ /* 0x004fea0003900000 */
[----:B------:R-:W2:Y:S02]  /*7430*/  @!P0 SYNCS.PHASECHK.TRANS64 P0, [R0+URZ], R3 ;  /* 0x00000003000085a7 */ /* 0x000ea400080010ff */
[----:B--2---:R-:W-:Y:S05]  /*7440*/  @!P0 BRA `(.L_x_119) ;  /* 0xfffffffc00f08947 */ /* 0x004fea000383ffff */
[----:B------:R-:W-:Y:S05]  /*7450*/  BRA `(.L_x_120) ;  /* 0xffffffb0007c7947 */ /* 0x000fea000383ffff */
.L_x_41:
[----:B----4-:R-:W-:-:S07]  /*7460*/  MOV R0, UR5 ;  /* 0x0000000500007c02 */ /* 0x010fce0008000f00 */
.L_x_121:
[----:B-1----:R1:W2:Y:S02]  /*7470*/  SYNCS.PHASECHK.TRANS64.TRYWAIT P0, [R0+URZ], R3 ;  /* 0x00000003000075a7 */ /* 0x0022a400080011ff */
[----:B--2---:R-:W-:Y:S05]  /*7480*/  @!P0 NANOSLEEP.SYNCS 0x989680 ;  /* 0x009896800000895d */ /* 0x004fea0003900000 */
[----:B------:R-:W2:Y:S02]  /*7490*/  @!P0 SYNCS.PHASECHK.TRANS64 P0, [R0+URZ], R3 ;  /* 0x00000003000085a7 */ /* 0x000ea400080010ff */
[----:B--2---:R-:W-:Y:S05]  /*74a0*/  @!P0 BRA `(.L_x_121) ;  /* 0xfffffffc00f08947 */ /* 0x004fea000383ffff */
[----:B------:R-:W-:Y:S05]  /*74b0*/  BRA `(.L_x_122) ;  /* 0xffffffb000887947 */ /* 0x000fea000383ffff */
.L_x_42:
[----:B----4-:R-:W-:-:S07]  /*74c0*/  MOV R0, UR5 ;  /* 0x0000000500007c02 */ /* 0x010fce0008000f00 */
.L_x_123:
[----:B-1----:R1:W2:Y:S02]  /*74d0*/  SYNCS.PHASECHK.TRANS64.TRYWAIT P0, [R0+URZ], R3 ;  /* 0x00000003000075a7 */ /* 0x0022a400080011ff */
[----:B--2---:R-:W-:Y:S05]  /*74e0*/  @!P0 NANOSLEEP.SYNCS 0x989680 ;  /* 0x009896800000895d */ /* 0x004fea0003900000 */
[----:B------:R-:W2:Y:S02]  /*74f0*/  @!P0 SYNCS.PHASECHK.TRANS64 P0, [R0+URZ], R3 ;  /* 0x00000003000085a7 */ /* 0x000ea400080010ff */
[----:B--2---:R-:W-:Y:S05]  /*7500*/  @!P0 BRA `(.L_x_123) ;  /* 0xfffffffc00f08947 */ /* 0x004fea000383ffff */
[----:B------:R-:W-:Y:S05]  /*7510*/  BRA `(.L_x_124) ;  /* 0xffffffb000947947 */ /* 0x000fea000383ffff */
.L_x_43:
[----:B----4-:R-:W-:-:S07]  /*7520*/  MOV R0, UR5 ;  /* 0x0000000500007c02 */ /* 0x010fce0008000f00 */
.L_x_125:
[----:B-1----:R1:W2:Y:S02]  /*7530*/  SYNCS.PHASECHK.TRANS64.TRYWAIT P0, [R0+URZ], R3 ;  /* 0x00000003000075a7 */ /* 0x0022a400080011ff */
[----:B--2---:R-:W-:Y:S05]  /*7540*/  @!P0 NANOSLEEP.SYNCS 0x989680 ;  /* 0x009896800000895d */ /* 0x004fea0003900000 */
[----:B------:R-:W2:Y:S02]  /*7550*/  @!P0 SYNCS.PHASECHK.TRANS64 P0, [R0+URZ], R3 ;  /* 0x00000003000085a7 */ /* 0x000ea400080010ff */
[----:B--2---:R-:W-:Y:S05]  /*7560*/  @!P0 BRA `(.L_x_125) ;  /* 0xfffffffc00f08947 */ /* 0x004fea000383ffff */
[----:B------:R-:W-:Y:S05]  /*7570*/  BRA `(.L_x_126) ;  /* 0xffffffb000a07947 */ /* 0x000fea000383ffff */
.L_x_44:
[----:B----4-:R-:W-:-:S07]  /*7580*/  MOV R0, UR5 ;  /* 0x0000000500007c02 */ /* 0x010fce0008000f00 */
.L_x_127:
[----:B-1----:R1:W2:Y:S02]  /*7590*/  SYNCS.PHASECHK.TRANS64.TRYWAIT P0, [R0+URZ], R3 ;  /* 0x00000003000075a7 */ /* 0x0022a400080011ff */
[----:B--2---:R-:W-:Y:S05]  /*75a0*/  @!P0 NANOSLEEP.SYNCS 0x989680 ;  /* 0x009896800000895d */ /* 0x004fea0003900000 */
[----:B------:R-:W2:Y:S02]  /*75b0*/  @!P0 SYNCS.PHASECHK.TRANS64 P0, [R0+URZ], R3 ;  /* 0x00000003000085a7 */ /* 0x000ea400080010ff */
[----:B--2---:R-:W-:Y:S05]  /*75c0*/  @!P0 BRA `(.L_x_127) ;  /* 0xfffffffc00f08947 */ /* 0x004fea000383ffff */
[----:B------:R-:W-:Y:S05]  /*75d0*/  BRA `(.L_x_128) ;  /* 0xffffffb000ac7947 */ /* 0x000fea000383ffff */
.L_x_45:
[----:B----4-:R-:W-:-:S07]  /*75e0*/  MOV R0, UR5 ;  /* 0x0000000500007c02 */ /* 0x010fce0008000f00 */
.L_x_129:
[----:B-1----:R1:W2:Y:S02]  /*75f0*/  SYNCS.PHASECHK.TRANS64.TRYWAIT P0, [R0+URZ], R3 ;  /* 0x00000003000075a7 */ /* 0x0022a400080011ff */
[----:B--2---:R-:W-:Y:S05]  /*7600*/  @!P0 NANOSLEEP.SYNCS 0x989680 ;  /* 0x009896800000895d */ /* 0x004fea0003900000 */
[----:B------:R-:W2:Y:S02]  /*7610*/  @!P0 SYNCS.PHASECHK.TRANS64 P0, [R0+URZ], R3 ;  /* 0x00000003000085a7 */ /* 0x000ea400080010ff */
[----:B--2---:R-:W-:Y:S05]  /*7620*/  @!P0 BRA `(.L_x_129) ;  /* 0xfffffffc00f08947 */ /* 0x004fea000383ffff */
[----:B------:R-:W-:Y:S05]  /*7630*/  BRA `(.L_x_130) ;  /* 0xffffffb000b87947 */ /* 0x000fea000383ffff */
.L_x_46:
[----:B----4-:R-:W-:-:S07]  /*7640*/  MOV R0, UR5 ;  /* 0x0000000500007c02 */ /* 0x010fce0008000f00 */
.L_x_131:
[----:B-1----:R1:W2:Y:S02]  /*7650*/  SYNCS.PHASECHK.TRANS64.TRYWAIT P0, [R0+URZ], R3 ;  /* 0x00000003000075a7 */ /* 0x0022a400080011ff */
[----:B--2---:R-:W-:Y:S05]  /*7660*/  @!P0 NANOSLEEP.SYNCS 0x989680 ;  /* 0x009896800000895d */ /* 0x004fea0003900000 */
[----:B------:R-:W2:Y:S02]  /*7670*/  @!P0 SYNCS.PHASECHK.TRANS64 P0, [R0+URZ], R3 ;  /* 0x00000003000085a7 */ /* 0x000ea400080010ff */
[----:B--2---:R-:W-:Y:S05]  /*7680*/  @!P0 BRA `(.L_x_131) ;  /* 0xfffffffc00f08947 */ /* 0x004fea000383ffff */
[----:B------:R-:W-:Y:S05]  /*7690*/  BRA `(.L_x_132) ;  /* 0xffffffb000c47947 */ /* 0x000fea000383ffff */
.L_x_47:
[----:B----4-:R-:W-:-:S07]  /*76a0*/  MOV R0, UR5 ;  /* 0x0000000500007c02 */ /* 0x010fce0008000f00 */
.L_x_133:
[----:B-1----:R1:W2:Y:S02]  /*76b0*/  SYNCS.PHASECHK.TRANS64.TRYWAIT P0, [R0+URZ], R3 ;  /* 0x00000003000075a7 */ /* 0x0022a400080011ff */
[----:B--2---:R-:W-:Y:S05]  /*76c0*/  @!P0 NANOSLEEP.SYNCS 0x989680 ;  /* 0x009896800000895d */ /* 0x004fea0003900000 */
[----:B------:R-:W2:Y:S02]  /*76d0*/  @!P0 SYNCS.PHASECHK.TRANS64 P0, [R0+URZ], R3 ;  /* 0x00000003000085a7 */ /* 0x000ea400080010ff */
[----:B--2---:R-:W-:Y:S05]  /*76e0*/  @!P0 BRA `(.L_x_133) ;  /* 0xfffffffc00f08947 */ /* 0x004fea000383ffff */
[----:B------:R-:W-:Y:S05]  /*76f0*/  BRA `(.L_x_134) ;  /* 0xffffffb000d07947 */ /* 0x000fea000383ffff */
.L_x_48:
[----:B----4-:R-:W-:-:S07]  /*7700*/  MOV R0, UR5 ;  /* 0x0000000500007c02 */ /* 0x010fce0008000f00 */
.L_x_135:
[----:B-1----:R1:W2:Y:S02]  /*7710*/  SYNCS.PHASECHK.TRANS64.TRYWAIT P0, [R0+URZ], R3 ;  /* 0x00000003000075a7 */ /* 0x0022a400080011ff */
[----:B--2---:R-:W-:Y:S05]  /*7720*/  @!P0 NANOSLEEP.SYNCS 0x989680 ;  /* 0x009896800000895d */ /* 0x004fea0003900000 */
[----:B------:R-:W2:Y:S02]  /*7730*/  @!P0 SYNCS.PHASECHK.TRANS64 P0, [R0+URZ], R3 ;  /* 0x00000003000085a7 */ /* 0x000ea400080010ff */
[----:B--2---:R-:W-:Y:S05]  /*7740*/  @!P0 BRA `(.L_x_135) ;  /* 0xfffffffc00f08947 */ /* 0x004fea000383ffff */
[----:B------:R-:W-:Y:S05]  /*7750*/  BRA `(.L_x_136) ;  /* 0xffffffb000dc7947 */ /* 0x000fea000383ffff */
.L_x_49:
[----:B----4-:R-:W-:-:S07]  /*7760*/  MOV R0, UR5 ;  /* 0x0000000500007c02 */ /* 0x010fce0008000f00 */
.L_x_137:
[----:B-1----:R1:W2:Y:S02]  /*7770*/  SYNCS.PHASECHK.TRANS64.TRYWAIT P0, [R0+URZ], R3 ;  /* 0x00000003000075a7 */ /* 0x0022a400080011ff */
[----:B--2---:R-:W-:Y:S05]  /*7780*/  @!P0 NANOSLEEP.SYNCS 0x989680 ;  /* 0x009896800000895d */ /* 0x004fea0003900000 */
[----:B------:R-:W2:Y:S02]  /*7790*/  @!P0 SYNCS.PHASECHK.TRANS64 P0, [R0+URZ], R3 ;  /* 0x00000003000085a7 */ /* 0x000ea400080010ff */
[----:B--2---:R-:W-:Y:S05]  /*77a0*/  @!P0 BRA `(.L_x_137) ;  /* 0xfffffffc00f08947 */ /* 0x004fea000383ffff */
[----:B------:R-:W-:Y:S05]  /*77b0*/  BRA `(.L_x_138) ;  /* 0xffffffb000e87947 */ /* 0x000fea000383ffff */
.L_x_50:
[----:B----4-:R-:W-:-:S07]  /*77c0*/  MOV R0, UR5 ;  /* 0x0000000500007c02 */ /* 0x010fce0008000f00 */
.L_x_139:
[----:B-1----:R1:W2:Y:S02]  /*77d0*/  SYNCS.PHASECHK.TRANS64.TRYWAIT P0, [R0+URZ], R3 ;  /* 0x00000003000075a7 */ /* 0x0022a400080011ff */
[----:B--2---:R-:W-:Y:S05]  /*77e0*/  @!P0 NANOSLEEP.SYNCS 0x989680 ;  /* 0x009896800000895d */ /* 0x004fea0003900000 */
[----:B------:R-:W2:Y:S02]  /*77f0*/  @!P0 SYNCS.PHASECHK.TRANS64 P0, [R0+URZ], R3 ;  /* 0x00000003000085a7 */ /* 0x000ea400080010ff */
[----:B--2---:R-:W-:Y:S05]  /*7800*/  @!P0 BRA `(.L_x_139) ;  /* 0xfffffffc00f08947 */ /* 0x004fea000383ffff */
[----:B------:R-:W-:Y:S05]  /*7810*/  BRA `(.L_x_140) ;  /* 0xffffffb000f47947 */ /* 0x000fea000383ffff */
.L_x_51:
[----:B----4-:R-:W-:-:S07]  /*7820*/  MOV R0, UR5 ;  /* 0x0000000500007c02 */ /* 0x010fce0008000f00 */
.L_x_141:
[----:B-1----:R1:W2:Y:S02]  /*7830*/  SYNCS.PHASECHK.TRANS64.TRYWAIT P0, [R0+URZ], R3 ;  /* 0x00000003000075a7 */ /* 0x0022a400080011ff */
[----:B--2---:R-:W-:Y:S05]  /*7840*/  @!P0 NANOSLEEP.SYNCS 0x989680 ;  /* 0x009896800000895d */ /* 0x004fea0003900000 */
[----:B------:R-:W2:Y:S02]  /*7850*/  @!P0 SYNCS.PHASECHK.TRANS64 P0, [R0+URZ], R3 ;  /* 0x00000003000085a7 */ /* 0x000ea400080010ff */
[----:B--2---:R-:W-:Y:S05]  /*7860*/  @!P0 BRA `(.L_x_141) ;  /* 0xfffffffc00f08947 */ /* 0x004fea000383ffff */
[----:B------:R-:W-:Y:S05]  /*7870*/  BRA `(.L_x_142) ;  /* 0xffffffb400007947 */ /* 0x000fea000383ffff */
.L_x_52:
[----:B----4-:R-:W-:-:S07]  /*7880*/  MOV R0, UR5 ;  /* 0x0000000500007c02 */ /* 0x010fce0008000f00 */
.L_x_143:
[----:B-1----:R1:W2:Y:S02]  /*7890*/  SYNCS.PHASECHK.TRANS64.TRYWAIT P0, [R0+URZ], R3 ;  /* 0x00000003000075a7 */ /* 0x0022a400080011ff */
[----:B--2---:R-:W-:Y:S05]  /*78a0*/  @!P0 NANOSLEEP.SYNCS 0x989680 ;  /* 0x009896800000895d */ /* 0x004fea0003900000 */
[----:B------:R-:W2:Y:S02]  /*78b0*/  @!P0 SYNCS.PHASECHK.TRANS64 P0, [R0+URZ], R3 ;  /* 0x00000003000085a7 */ /* 0x000ea400080010ff */
[----:B--2---:R-:W-:Y:S05]  /*78c0*/  @!P0 BRA `(.L_x_143) ;  /* 0xfffffffc00f08947 */ /* 0x004fea000383ffff */
[----:B------:R-:W-:Y:S05]  /*78d0*/  BRA `(.L_x_144) ;  /* 0xffffffb4000c7947 */ /* 0x000fea000383ffff */
.L_x_55:
[----:B-1----:R1:W2:Y:S02]  /*78e0*/  SYNCS.PHASECHK.TRANS64.TRYWAIT P0, [R0+URZ+0x190], R5 ;  /* 0x00019005000075a7 */ /* 0x0022a400080011ff */
[----:B--2---:R-:W-:Y:S05]  /*78f0*/  @!P0 NANOSLEEP.SYNCS 0x989680 ;  /* 0x009896800000895d */ /* 0x004fea0003900000 */
[----:B------:R-:W2:Y:S02]  /*7900*/  @!P0 SYNCS.PHASECHK.TRANS64 P0, [R0+URZ+0x190], R5 ;  /* 0x00019005000085a7 */ /* 0x000ea400080010ff */
[----:B--2---:R-:W-:Y:S05]  /*7910*/  @!P0 BRA `(.L_x_55) ;  /* 0xfffffffc00f08947 */ /* 0x004fea000383ffff */
[----:B------:R-:W-:Y:S05]  /*7920*/  BRA `(.L_x_145) ;  /* 0xffffffb400687947 */ /* 0x000fea000383ffff */
.L_x_56:
[----:B------:R-:W-:-:S07]  /*7930*/  MOV R0, UR5 ;  /* 0x0000000500007c02 */ /* 0x000fce0008000f00 */
.L_x_146:
[----:B-1----:R1:W2:Y:S02]  /*7940*/  SYNCS.PHASECHK.TRANS64.TRYWAIT P0, [R0+URZ+0x140], R5 ;  /* 0x00014005000075a7 */ /* 0x0022a400080011ff */
[----:B--2---:R-:W-:Y:S05]  /*7950*/  @!P0 NANOSLEEP.SYNCS 0x989680 ;  /* 0x009896800000895d */ /* 0x004fea0003900000 */
[----:B------:R-:W2:Y:S02]  /*7960*/  @!P0 SYNCS.PHASECHK.TRANS64 P0, [R0+URZ+0x140], R5 ;  /* 0x00014005000085a7 */ /* 0x000ea400080010ff */
[----:B--2---:R-:W-:Y:S05]  /*7970*/  @!P0 BRA `(.L_x_146) ;  /* 0xfffffffc00f08947 */ /* 0x004fea000383ffff */
[----:B------:R-:W-:Y:S05]  /*7980*/  BRA `(.L_x_147) ;  /* 0xffffffb400787947 */ /* 0x000fea000383ffff */
.L_x_57:
[----:B-1----:R1:W2:Y:S02]  /*7990*/  SYNCS.PHASECHK.TRANS64.TRYWAIT P1, [R0+URZ+0x130], R5 ;  /* 0x00013005000075a7 */ /* 0x0022a400080211ff */
[----:B--2---:R-:W-:Y:S05]  /*79a0*/  @!P1 NANOSLEEP.SYNCS 0x989680 ;  /* 0x009896800000995d */ /* 0x004fea0003900000 */
[----:B------:R-:W2:Y:S02]  /*79b0*/  @!P1 SYNCS.PHASECHK.TRANS64 P1, [R0+URZ+0x130], R5 ;  /* 0x00013005000095a7 */ /* 0x000ea400080210ff */
[----:B--2---:R-:W-:Y:S05]  /*79c0*/  @!P1 BRA `(.L_x_57) ;  /* 0xfffffffc00f09947 */ /* 0x004fea000383ffff */
[----:B------:R-:W-:Y:S05]  /*79d0*/  BRA `(.L_x_148) ;  /* 0xffffffb400a87947 */ /* 0x000fea000383ffff */
.L_x_60:
[----:B------:R-:W-:-:S07]  /*79e0*/  MOV R0, UR5 ;  /* 0x0000000500007c02 */ /* 0x000fce0008000f00 */
.L_x_149:
[----:B-1----:R1:W2:Y:S02]  /*79f0*/  SYNCS.PHASECHK.TRANS64.TRYWAIT P0, [R0+URZ+0x140], R3 ;  /* 0x00014003000075a7 */ /* 0x0022a400080011ff */
[----:B--2---:R-:W-:Y:S05]  /*7a00*/  @!P0 NANOSLEEP.SYNCS 0x989680 ;  /* 0x009896800000895d */ /* 0x004fea0003900000 */
[----:B------:R-:W2:Y:S02]  /*7a10*/  @!P0 SYNCS.PHASECHK.TRANS64 P0, [R0+URZ+0x140], R3 ;  /* 0x00014003000085a7 */ /* 0x000ea400080010ff */
[----:B--2---:R-:W-:Y:S05]  /*7a20*/  @!P0 BRA `(.L_x_149) ;  /* 0xfffffffc00f08947 */ /* 0x004fea000383ffff */
[----:B------:R-:W-:Y:S05]  /*7a30*/  BRA `(.L_x_59) ;  /* 0xffffffb400fc7947 */ /* 0x000fea000383ffff */
.L_x_67:
[----:B-1----:R1:W2:Y:S02]  /*7a40*/  SYNCS.PHASECHK.TRANS64.TRYWAIT P1, [R0+URZ+0x130], R5 ;  /* 0x00013005000075a7 */ /* 0x0022a400080211ff */
[----:B--2---:R-:W-:Y:S05]  /*7a50*/  @!P1 NANOSLEEP.SYNCS 0x989680 ;  /* 0x009896800000995d */ /* 0x004fea0003900000 */
[----:B------:R-:W2:Y:S02]  /*7a60*/  @!P1 SYNCS.PHASECHK.TRANS64 P1, [R0+URZ+0x130], R5 ;  /* 0x00013005000095a7 */ /* 0x000ea400080210ff */
[----:B--2---:R-:W-:Y:S05]  /*7a70*/  @!P1 BRA `(.L_x_67) ;  /* 0xfffffffc00f09947 */ /* 0x004fea000383ffff */
[----:B------:R-:W-:Y:S05]  /*7a80*/  BRA `(.L_x_150) ;  /* 0xffffffbc005c7947 */ /* 0x000fea000383ffff */
.L_x_68:
[----:B------:R-:W-:-:S07]  /*7a90*/  MOV R3, UR8 ;  /* 0x0000000800037c02 */ /* 0x000fce0008000f00 */
.L_x_151:
[----:B-1----:R1:W2:Y:S02]  /*7aa0*/  SYNCS.PHASECHK.TRANS64.TRYWAIT P0, [R3+URZ+0x170], R0 ;  /* 0x00017000030075a7 */ /* 0x0022a400080011ff */
[----:B--2---:R-:W-:Y:S05]  /*7ab0*/  @!P0 NANOSLEEP.SYNCS 0x989680 ;  /* 0x009896800000895d */ /* 0x004fea0003900000 */
[----:B------:R-:W2:Y:S02]  /*7ac0*/  @!P0 SYNCS.PHASECHK.TRANS64 P0, [R3+URZ+0x170], R0 ;  /* 0x00017000030085a7 */ /* 0x000ea400080010ff */
[----:B--2---:R-:W-:Y:S05]  /*7ad0*/  @!P0 BRA `(.L_x_151) ;  /* 0xfffffffc00f08947 */ /* 0x004fea000383ffff */
[----:B------:R-:W-:Y:S05]  /*7ae0*/  BRA `(.L_x_152) ;  /* 0xffffffbc00947947 */ /* 0x000fea000383ffff */
.L_x_71:
[----:B------:R-:W-:Y:S07]  /*7af0*/  MOV R0, UR7 ;  /* 0x0000000700007c02 */ /* 0x000fee0008000f00 */
.L_x_153:
[----:B-1----:R1:W2:Y:S02]  /*7b00*/  SYNCS.PHASECHK.TRANS64.TRYWAIT P0, [R0+URZ], R3 ;  /* 0x00000003000075a7 */ /* 0x0022a400080011ff */
[----:B--2---:R-:W-:Y:S05]  /*7b10*/  @!P0 NANOSLEEP.SYNCS 0x989680 ;  /* 0x009896800000895d */ /* 0x004fea0003900000 */
[----:B------:R-:W2:Y:S02]  /*7b20*/  @!P0 SYNCS.PHASECHK.TRANS64 P0, [R0+URZ], R3 ;  /* 0x00000003000085a7 */ /* 0x000ea400080010ff */
[----:B--2---:R-:W-:Y:S05]  /*7b30*/  @!P0 BRA `(.L_x_153) ;  /* 0xfffffffc00f08947 */ /* 0x004fea000383ffff */
[----:B------:R-:W-:Y:S05]  /*7b40*/  BRA `(.L_x_70) ;  /* 0xffffffbc00b07947 */ /* 0x000fea000383ffff */
.L_x_74:
[----:B------:R-:W-:-:S07]  /*7b50*/  MOV R0, UR5 ;  /* 0x0000000500007c02 */ /* 0x000fce0008000f00 */
.L_x_154:
[----:B--2---:R2:W3:Y:S02]  /*7b60*/  SYNCS.PHASECHK.TRANS64.TRYWAIT P0, [R0+URZ], R3 ;  /* 0x00000003000075a7 */ /* 0x0044e400080011ff */
[----:B---3--:R-:W-:Y:S05]  /*7b70*/  @!P0 NANOSLEEP.SYNCS 0x989680 ;  /* 0x009896800000895d */ /* 0x008fea0003900000 */
[----:B------:R-:W3:Y:S02]  /*7b80*/  @!P0 SYNCS.PHASECHK.TRANS64 P0, [R0+URZ], R3 ;  /* 0x00000003000085a7 */ /* 0x000ee400080010ff */
[----:B---3--:R-:W-:Y:S05]  /*7b90*/  @!P0 BRA `(.L_x_154) ;  /* 0xfffffffc00f08947 */ /* 0x008fea000383ffff */
[----:B------:R-:W-:Y:S05]  /*7ba0*/  BRA `(.L_x_155) ;  /* 0xffffffc000647947 */ /* 0x000fea000383ffff */
.L_x_75:
[----:B------:R-:W-:-:S07]  /*7bb0*/  MOV R0, UR5 ;  /* 0x0000000500007c02 */ /* 0x000fce0008000f00 */
.L_x_156:
[----:B-1----:R1:W2:Y:S02]  /*7bc0*/  SYNCS.PHASECHK.TRANS64.TRYWAIT P0, [R0+URZ], R3 ;  /* 0x00000003000075a7 */ /* 0x0022a400080011ff */
[----:B--2---:R-:W-:Y:S05]  /*7bd0*/  @!P0 NANOSLEEP.SYNCS 0x989680 ;  /* 0x009896800000895d */ /* 0x004fea0003900000 */
[----:B------:R-:W2:Y:S02]  /*7be0*/  @!P0 SYNCS.PHASECHK.TRANS64 P0, [R0+URZ], R3 ;  /* 0x00000003000085a7 */ /* 0x000ea400080010ff */
[----:B--2---:R-:W-:Y:S05]  /*7bf0*/  @!P0 BRA `(.L_x_156) ;  /* 0xfffffffc00f08947 */ /* 0x004fea000383ffff */
[----:B------:R-:W-:Y:S05]  /*7c00*/  BRA `(.L_x_157) ;  /* 0xffffffc000707947 */ /* 0x000fea000383ffff */
.L_x_76:
[----:B------:R-:W-:-:S07]  /*7c10*/  MOV R0, UR5 ;  /* 0x0000000500007c02 */ /* 0x000fce0008000f00 */
.L_x_158:
[----:B-1----:R1:W2:Y:S02]  /*7c20*/  SYNCS.PHASECHK.TRANS64.TRYWAIT P0, [R0+URZ], R3 ;  /* 0x00000003000075a7 */ /* 0x0022a400080011ff */
[----:B--2---:R-:W-:Y:S05]  /*7c30*/  @!P0 NANOSLEEP.SYNCS 0x989680 ;  /* 0x009896800000895d */ /* 0x004fea0003900000 */
[----:B------:R-:W2:Y:S02]  /*7c40*/  @!P0 SYNCS.PHASECHK.TRANS64 P0, [R0+URZ], R3 ;  /* 0x00000003000085a7 */ /* 0x000ea400080010ff */
[----:B--2---:R-:W-:Y:S05]  /*7c50*/  @!P0 BRA `(.L_x_158) ;  /* 0xfffffffc00f08947 */ /* 0x004fea000383ffff */
[----:B------:R-:W-:Y:S05]  /*7c60*/  BRA `(.L_x_159) ;  /* 0xffffffc0007c7947 */ /* 0x000fea000383ffff */
.L_x_77:
[----:B------:R-:W-:-:S07]  /*7c70*/  MOV R0, UR7 ;  /* 0x0000000700007c02 */ /* 0x000fce0008000f00 */
.L_x_160:
[----:B-1----:R1:W2:Y:S02]  /*7c80*/  SYNCS.PHASECHK.TRANS64.TRYWAIT P0, [R0+URZ], R3 ;  /* 0x00000003000075a7 */ /* 0x0022a400080011ff */
[----:B--2---:R-:W-:Y:S05]  /*7c90*/  @!P0 NANOSLEEP.SYNCS 0x989680 ;  /* 0x009896800000895d */ /* 0x004fea0003900000 */
[----:B------:R-:W2:Y:S02]  /*7ca0*/  @!P0 SYNCS.PHASECHK.TRANS64 P0, [R0+URZ], R3 ;  /* 0x00000003000085a7 */ /* 0x000ea400080010ff */
[----:B--2---:R-:W-:Y:S05]  /*7cb0*/  @!P0 BRA `(.L_x_160) ;  /* 0xfffffffc00f08947 */ /* 0x004fea000383ffff */
[----:B------:R-:W-:Y:S05]  /*7cc0*/  BRA `(.L_x_161) ;  /* 0xffffffc000887947 */ /* 0x000fea000383ffff */
.L_x_82:
[----:B---3--:R3:W1:Y:S02]  /*7cd0*/  SYNCS.PHASECHK.TRANS64.TRYWAIT P0, [R0+URZ+0x130], R3 ;  /* 0x00013003000075a7 */ /* 0x00866400080011ff */
[----:B-1----:R-:W-:Y:S05]  /*7ce0*/  @!P0 NANOSLEEP.SYNCS 0x989680 ;  /* 0x009896800000895d */ /* 0x002fea0003900000 */
[----:B------:R-:W1:Y:S02]  /*7cf0*/  @!P0 SYNCS.PHASECHK.TRANS64 P0, [R0+URZ+0x130], R3 ;  /* 0x00013003000085a7 */ /* 0x000e6400080010ff */
[----:B-1----:R-:W-:Y:S05]  /*7d00*/  @!P0 BRA `(.L_x_82) ;  /* 0xfffffffc00f08947 */ /* 0x002fea000383ffff */
[----:B------:R-:W-:Y:S05]  /*7d10*/  BRA `(.L_x_162) ;  /* 0xffffffc400847947 */ /* 0x000fea000383ffff */
.L_x_85:
[----:B------:R-:W-:Y:S07]  /*7d20*/  MOV R0, UR6 ;  /* 0x0000000600007c02 */ /* 0x000fee0008000f00 */
.L_x_163:
[----:B-1----:R1:W3:Y:S02]  /*7d30*/  SYNCS.PHASECHK.TRANS64.TRYWAIT P0, [R0+URZ+0x128], R3 ;  /* 0x00012803000075a7 */ /* 0x0022e400080011ff */
[----:B---3--:R-:W-:Y:S05]  /*7d40*/  @!P0 NANOSLEEP.SYNCS 0x989680 ;  /* 0x009896800000895d */ /* 0x008fea0003900000 */
[----:B------:R-:W3:Y:S02]  /*7d50*/  @!P0 SYNCS.PHASECHK.TRANS64 P0, [R0+URZ+0x128], R3 ;  /* 0x00012803000085a7 */ /* 0x000ee400080010ff */
[----:B---3--:R-:W-:Y:S05]  /*7d60*/  @!P0 BRA `(.L_x_163) ;  /* 0xfffffffc00f08947 */ /* 0x008fea000383ffff */
[----:B------:R-:W-:Y:S05]  /*7d70*/  BRA `(.L_x_84) ;  /* 0xffffffc800707947 */ /* 0x000fea000383ffff */
.L_x_88:
[----:B------:R-:W-:Y:S07]  /*7d80*/  MOV R3, UR6 ;  /* 0x0000000600037c02 */ /* 0x000fee0008000f00 */
.L_x_164:
[----:B-1----:R1:W2:Y:S02]  /*7d90*/  SYNCS.PHASECHK.TRANS64.TRYWAIT P2, [R3+URZ+0x118], R26 ;  /* 0x0001181a030075a7 */ /* 0x0022a400080411ff */
[----:B--2---:R-:W-:Y:S05]  /*7da0*/  @!P2 NANOSLEEP.SYNCS 0x989680 ;  /* 0x009896800000a95d */ /* 0x004fea0003900000 */
[----:B------:R-:W2:Y:S02]  /*7db0*/  @!P2 SYNCS.PHASECHK.TRANS64 P2, [R3+URZ+0x118], R26 ;  /* 0x0001181a0300a5a7 */ /* 0x000ea400080410ff */
[----:B--2---:R-:W-:Y:S05]  /*7dc0*/  @!P2 BRA `(.L_x_164) ;  /* 0xfffffffc00f0a947 */ /* 0x004fea000383ffff */
[----:B------:R-:W-:Y:S05]  /*7dd0*/  BRA `(.L_x_165) ;  /* 0xffffffcc00047947 */ /* 0x000fea000383ffff */
.L_x_91:
[----:B--2---:R2:W4:Y:S02]  /*7de0*/  SYNCS.PHASECHK.TRANS64.TRYWAIT P0, [R0+URZ+0x130], R3 ;  /* 0x00013003000075a7 */ /* 0x00452400080011ff */
[----:B----4-:R-:W-:Y:S05]  /*7df0*/  @!P0 NANOSLEEP.SYNCS 0x989680 ;  /* 0x009896800000895d */ /* 0x010fea0003900000 */
[----:B------:R-:W4:Y:S02]  /*7e00*/  @!P0 SYNCS.PHASECHK.TRANS64 P0, [R0+URZ+0x130], R3 ;  /* 0x00013003000085a7 */ /* 0x000f2400080010ff */
[----:B----4-:R-:W-:Y:S05]  /*7e10*/  @!P0 BRA `(.L_x_91) ;  /* 0xfffffffc00f08947 */ /* 0x010fea000383ffff */
[----:B------:R-:W-:Y:S05]  /*7e20*/  BRA `(.L_x_166) ;  /* 0xffffffd000547947 */ /* 0x000fea000383ffff */
.L_x_102:
[----:B-1----:R-:W-:Y:S04]  /*7e30*/  MOV R0, UR43 ;  /* 0x0000002b00007c02 */ /* 0x002fe80008000f00 */
[----:B------:R1:W2:Y:S03]  /*7e40*/  SYNCS.PHASECHK.TRANS64.TRYWAIT P1, [R0+URZ+0x110], R3 ;  /* 0x00011003000075a7 */ /* 0x0002a600080211ff */
[----:B--2---:R-:W-:Y:S05]  /*7e50*/  @!P1 NANOSLEEP.SYNCS 0x989680 ;  /* 0x009896800000995d */ /* 0x004fea0003900000 */
[----:B------:R-:W2:Y:S02]  /*7e60*/  @!P1 SYNCS.PHASECHK.TRANS64 P1, [R0+URZ+0x110], R3 ;  /* 0x00011003000095a7 */ /* 0x000ea400080210ff */
[----:B--2---:R-:W-:Y:S05]  /*7e70*/  @!P1 BRA `(.L_x_102) ;  /* 0xfffffffc00ec9947 */ /* 0x004fea000383ffff */
[----:B------:R-:W-:Y:S05]  /*7e80*/  BRA `(.L_x_101) ;  /* 0xffffffdc00507947 */ /* 0x000fea000383ffff */
.L_x_104:
[----:B------:R1:W1:Y:S02]  /*7e90*/  SYNCS.PHASECHK.TRANS64.TRYWAIT P1, [R156+URZ+0x150], R5 ;  /* 0x000150059c0075a7 */ /* 0x00026400080211ff */
[----:B-1----:R-:W-:Y:S05]  /*7ea0*/  @!P1 NANOSLEEP.SYNCS 0x989680 ;  /* 0x009896800000995d */ /* 0x002fea0003900000 */
[----:B------:R-:W1:Y:S02]  /*7eb0*/  @!P1 SYNCS.PHASECHK.TRANS64 P1, [R156+URZ+0x150], R5 ;  /* 0x000150059c0095a7 */ /* 0x000e6400080210ff */
[----:B-1----:R-:W-:Y:S05]  /*7ec0*/  @!P1 BRA `(.L_x_104) ;  /* 0xfffffffc00f09947 */ /* 0x002fea000383ffff */
[----:B------:R-:W-:Y:S05]  /*7ed0*/  BRA `(.L_x_103) ;  /* 0xffffffdc00947947 */ /* 0x000fea000383ffff */
        .weak           $__internal_0_$__cuda_sm10x_tcgen05_guardrail_trap_col_being_dealloced_not_returned_by_alloc
        .type           $__internal_0_$__cuda_sm10x_tcgen05_guardrail_trap_col_being_dealloced_not_returned_by_alloc,@function
        .size           $__internal_0_$__cuda_sm10x_tcgen05_guardrail_trap_col_being_dealloced_not_returned_by_alloc,($__internal_1_$__cuda_sm10x_tcgen05_guardrail_trap_phase_invalid_during_alloc - $__internal_0_$__cuda_sm10x_tcgen05_guardrail_trap_col_being_dealloced_not_returned_by_alloc)
$__internal_0_$__cuda_sm10x_tcgen05_guardrail_trap_col_being_dealloced_not_returned_by_alloc:
[----:B------:R-:W-:Y:S05]  /*7ee0*/  BPT.TRAP 0x1 ;  /* 0x000000040000795c */ /* 0x000fea0000300000 */
[----:B------:R-:W-:-:S04]  /*7ef0*/  HFMA2 R3, -RZ, RZ, 0, 0 ;  /* 0x00000000ff037431 */ /* 0x000fc800000001ff */
[----:B------:R-:W-:Y:S05]  /*7f00*/  RET.REL.NODEC R2 `(_ZN7cutlass13device_kernelINS_4gemm6kernel13GemmUniversalIN4cute5tupleIJiiiiEEENS1_10collective13CollectiveMmaINS1_35MainloopSm100TmaUmmaWarpSpecializedILi17ELi2ELi4ENS5_IJNS4_1CILi1EEESB_SB_EEEEENS5_IJNSA_ILi128EEENSA_ILi64EEESF_EEENS_12float_e4m3_tENS5_IJlSB_lEEENS_12float_e5m2_tESI_NS4_8TiledMMAINS4_8MMA_AtomIJNS4_10MMA_TraitsINS4_19SM100_MMA_F8F6F4_SSEJSH_SJ_fSE_SF_NS4_17integral_constantINS4_4UMMA5MajorELSQ_0EEESR_NSO_INSP_7ScaleInELSS_0EEEST_EEEEEENS4_6LayoutISC_NS5_IJNSA_ILi0EEESX_SX_EEEEENS5_IJNS4_10UnderscoreES10_S10_EEEEENS4_13SM90_TMA_LOADENS4_14ComposedLayoutINS4_7SwizzleILi2ELi4ELi3EEENS4_18smem_ptr_flag_bitsILi8EEENSW_INS5_IJNSA_ILi8EEESF_EEENS5_IJSF_SB_EEEEEEEvNS4_8identityES13_S1D_vS1E_EENS_8epilogue10collective18CollectiveEpilogueINS1G_23Sm100TmaWarpSpecializedILi1ELi1ELi64ELb0ELb0EEEJSG_NS5_IJNSW_ISE_SB_EENSW_ISF_SB_EEEEESH_SI_SH_SI_NS1G_6fusion15FusionCallbacksIS1K_NS1O_17LinearCombinationISH_fSH_fLNS_15FloatRoundStyleE2EEESG_S1N_JEEENS4_5SM1004TMEM4LOAD26SM100_TMEM_LOAD_32dp32b64xES13_S1D_NS4_39AutoVectorizingCopyWithAssumedAlignmentILi128EEENS4_14SM90_TMA_STOREES1D_S1Z_S1Z_EEEvvEEEEvNT_6ParamsE) ;  /* 0xffffff80023c7950 */ /* 0x000fea0003c3ffff */
        .weak           $__internal_1_$__cuda_sm10x_tcgen05_guardrail_trap_phase_invalid_during_alloc
        .type           $__internal_1_$__cuda_sm10x_tcgen05_guardrail_trap_phase_invalid_during_alloc,@function
        .size           $__internal_1_$__cuda_sm10x_tcgen05_guardrail_trap_phase_invalid_during_alloc,($__internal_2_$__cuda_sm10x_tcgen05_guardrail_trap_unallocated_columns_being_dealloced - $__internal_1_$__cuda_sm10x_tcgen05_guardrail_trap_phase_invalid_during_alloc)
$__internal_1_$__cuda_sm10x_tcgen05_guardrail_trap_phase_invalid_during_alloc:
[----:B------:R-:W-:Y:S05]  /*7f10*/  BPT.TRAP 0x1 ;  /* 0x000000040000795c */ /* 0x000fea0000300000 */
[----:B------:R-:W-:-:S04]  /*7f20*/  MOV R3, 0x0 ;  /* 0x0000000000037802 */ /* 0x000fc80000000f00 */
[----:B------:R-:W-:Y:S05]  /*7f30*/  RET.REL.NODEC R2 `(_ZN7cutlass13device_kernelINS_4gemm6kernel13GemmUniversalIN4cute5tupleIJiiiiEEENS1_10collective13CollectiveMmaINS1_35MainloopSm100TmaUmmaWarpSpecializedILi17ELi2ELi4ENS5_IJNS4_1CILi1EEESB_SB_EEEEENS5_IJNSA_ILi128EEENSA_ILi64EEESF_EEENS_12float_e4m3_tENS5_IJlSB_lEEENS_12float_e5m2_tESI_NS4_8TiledMMAINS4_8MMA_AtomIJNS4_10MMA_TraitsINS4_19SM100_MMA_F8F6F4_SSEJSH_SJ_fSE_SF_NS4_17integral_constantINS4_4UMMA5MajorELSQ_0EEESR_NSO_INSP_7ScaleInELSS_0EEEST_EEEEEENS4_6LayoutISC_NS5_IJNSA_ILi0EEESX_SX_EEEEENS5_IJNS4_10UnderscoreES10_S10_EEEEENS4_13SM90_TMA_LOADENS4_14ComposedLayoutINS4_7SwizzleILi2ELi4ELi3EEENS4_18smem_ptr_flag_bitsILi8EEENSW_INS5_IJNSA_ILi8EEESF_EEENS5_IJSF_SB_EEEEEEEvNS4_8identityES13_S1D_vS1E_EENS_8epilogue10collective18CollectiveEpilogueINS1G_23Sm100TmaWarpSpecializedILi1ELi1ELi64ELb0ELb0EEEJSG_NS5_IJNSW_ISE_SB_EENSW_ISF_SB_EEEEESH_SI_SH_SI_NS1G_6fusion15FusionCallbacksIS1K_NS1O_17LinearCombinationISH_fSH_fLNS_15FloatRoundStyleE2EEESG_S1N_JEEENS4_5SM1004TMEM4LOAD26SM100_TMEM_LOAD_32dp32b64xES13_S1D_NS4_39AutoVectorizingCopyWithAssumedAlignmentILi128EEENS4_14SM90_TMA_STOREES1D_S1Z_S1Z_EEEvvEEEEvNT_6ParamsE) ;  /* 0xffffff8002307950 */ /* 0x000fea0003c3ffff */
        .weak           $__internal_2_$__cuda_sm10x_tcgen05_guardrail_trap_unallocated_columns_being_dealloced
        .type           $__internal_2_$__cuda_sm10x_tcgen05_guardrail_trap_unallocated_columns_being_dealloced,@function
        .size           $__internal_2_$__cuda_sm10x_tcgen05_guardrail_trap_unallocated_columns_being_dealloced,(.L_x_168 - $__internal_2_$__cuda_sm10x_tcgen05_guardrail_trap_unallocated_columns_being_dealloced)
$__internal_2_$__cuda_sm10x_tcgen05_guardrail_trap_unallocated_columns_being_dealloced:
[----:B------:R-:W-:Y:S05]  /*7f40*/  BPT.TRAP 0x1 ;  /* 0x000000040000795c */ /* 0x000fea0000300000 */
[----:B------:R-:W-:-:S04]  /*7f50*/  HFMA2 R3, -RZ, RZ, 0, 0 ;  /* 0x00000000ff037431 */ /* 0x000fc800000001ff */
[----:B------:R-:W-:Y:S05]  /*7f60*/  RET.REL.NODEC R2 `(_ZN7cutlass13device_kernelINS_4gemm6kernel13GemmUniversalIN4cute5tupleIJiiiiEEENS1_10collective13CollectiveMmaINS1_35MainloopSm100TmaUmmaWarpSpecializedILi17ELi2ELi4ENS5_IJNS4_1CILi1EEESB_SB_EEEEENS5_IJNSA_ILi128EEENSA_ILi64EEESF_EEENS_12float_e4m3_tENS5_IJlSB_lEEENS_12float_e5m2_tESI_NS4_8TiledMMAINS4_8MMA_AtomIJNS4_10MMA_TraitsINS4_19SM100_MMA_F8F6F4_SSEJSH_SJ_fSE_SF_NS4_17integral_constantINS4_4UMMA5MajorELSQ_0EEESR_NSO_INSP_7ScaleInELSS_0EEEST_EEEEEENS4_6LayoutISC_NS5_IJNSA_ILi0EEESX_SX_EEEEENS5_IJNS4_10UnderscoreES10_S10_EEEEENS4_13SM90_TMA_LOADENS4_14ComposedLayoutINS4_7SwizzleILi2ELi4ELi3EEENS4_18smem_ptr_flag_bitsILi8EEENSW_INS5_IJNSA_ILi8EEESF_EEENS5_IJSF_SB_EEEEEEEvNS4_8identityES13_S1D_vS1E_EENS_8epilogue10collective18CollectiveEpilogueINS1G_23Sm100TmaWarpSpecializedILi1ELi1ELi64ELb0ELb0EEEJSG_NS5_IJNSW_ISE_SB_EENSW_ISF_SB_EEEEESH_SI_SH_SI_NS1G_6fusion15FusionCallbacksIS1K_NS1O_17LinearCombinationISH_fSH_fLNS_15FloatRoundStyleE2EEESG_S1N_JEEENS4_5SM1004TMEM4LOAD26SM100_TMEM_LOAD_32dp32b64xES13_S1D_NS4_39AutoVectorizingCopyWithAssumedAlignmentILi128EEENS4_14SM90_TMA_STOREES1D_S1Z_S1Z_EEEvvEEEEvNT_6ParamsE) ;  /* 0xffffff8002247950 */ /* 0x000fea0003c3ffff */
.L_x_167:
[----:B------:R-:W-:-:S00]  /*7f70*/  BRA `(.L_x_167) ;  /* 0xfffffffc00fc7947 */ /* 0x000fc0000383ffff */
[----:B------:R-:W-:-:S00]  /*7f80*/  NOP ;  /* 0x0000000000007918 */ /* 0x000fc00000000000 */
[----:B------:R-:W-:-:S00]  /*7f90*/  NOP ;  /* 0x0000000000007918 */ /* 0x000fc00000000000 */
[----:B------:R-:W-:-:S00]  /*7fa0*/  NOP ;  /* 0x0000000000007918 */ /* 0x000fc00000000000 */
[----:B------:R-:W-:-:S00]  /*7fb0*/  NOP ;  /* 0x0000000000007918 */ /* 0x000fc00000000000 */
[----:B------:R-:W-:-:S00]  /*7fc0*/  NOP ;  /* 0x0000000000007918 */ /* 0x000fc00000000000 */
[----:B------:R-:W-:-:S00]  /*7fd0*/  NOP ;  /* 0x0000000000007918 */ /* 0x000fc00000000000 */
[----:B------:R-:W-:-:S00]  /*7fe0*/  NOP ;  /* 0x0000000000007918 */ /* 0x000fc00000000000 */
[----:B------:R-:W-:-:S00]  /*7ff0*/  NOP ;  /* 0x0000000000007918 */ /* 0x000fc00000000000 */
.L_x_168:


//--------------------- .nv.global.init           --------------------------
	.section	.nv.global.init,"aw",@progbits
.nv.global.init:
	.type		$str$27,@object
	.size		$str$27,($str$28 - $str$27)
$str$27:
        /*0000*/ 	.byte	0x28, 0x61, 0x64, 0x64, 0x72, 0x65, 0x73, 0x73, 0x20, 0x26, 0x20, 0x6d, 0x61, 0x73, 0x6b, 0x29
        /*0010*/ 	.byte	0x20, 0x3d, 0x3d, 0x20, 0x30, 0x00
	.type		$str$28,@object
	.size		$str$28,($str$26 - $str$28)
$str$28:
        /*0016*/ 	.byte	0x2f, 0x74, 0x6d, 0x70, 0x2f, 0x63, 0x75, 0x74, 0x6c, 0x61, 0x73, 0x73, 0x5f, 0x73, 0x77, 0x65
        /*0026*/ 	.byte	0x65, 0x70, 0x5f, 0x73, 0x72, 0x63, 0x2f, 0x69, 0x6e, 0x63, 0x6c, 0x75, 0x64, 0x65, 0x2f, 0x63
        /*0036*/ 	.byte	0x75, 0x74, 0x65, 0x2f, 0x70, 0x6f, 0x69, 0x6e, 0x74, 0x65, 0x72, 0x5f, 0x66, 0x6c, 0x61, 0x67
        /*0046*/ 	.byte	0x67, 0x65, 0x64, 0x2e, 0x68, 0x70, 0x70, 0x00
	.type		$str$26,@object
	.size		$str$26,($str$25 - $str$26)
$str$26:
        /*004e*/ 	.byte	0x2f, 0x74, 0x6d, 0x70, 0x2f, 0x63, 0x75, 0x74, 0x6c, 0x61, 0x73, 0x73, 0x5f, 0x73, 0x77, 0x65
        /*005e*/ 	.byte	0x65, 0x70, 0x5f, 0x73, 0x72, 0x63, 0x2f, 0x69, 0x6e, 0x63, 0x6c, 0x75, 0x64, 0x65, 0x2f, 0x63
        /*006e*/ 	.byte	0x75, 0x74, 0x65, 0x2f, 0x61, 0x74, 0x6f, 0x6d, 0x2f, 0x63, 0x6f, 0x70, 0x79, 0x5f, 0x74, 0x72
        /*007e*/ 	.byte	0x61, 0x69, 0x74, 0x73, 0x5f, 0x73, 0x6d, 0x31, 0x30, 0x30, 0x2e, 0x68, 0x70, 0x70, 0x00
	.type		$str$25,@object
	.size		$str$25,(__unnamed_1 - $str$25)
$str$25:
        /*008d*/ 	.byte	0x28, 0x28, 0x75, 0x69, 0x6e, 0x74, 0x33, 0x32, 0x5f, 0x74, 0x28, 0x74, 0x68, 0x72, 0x65, 0x61
        /*009d*/ 	.byte	0x64, 0x49, 0x64, 0x78, 0x2e, 0x78, 0x29, 0x20, 0x2f, 0x20, 0x33, 0x32, 0x29, 0x20, 0x25, 0x20
        /*00ad*/ 	.byte	0x34, 0x29, 0x20, 0x3d, 0x3d, 0x20, 0x28, 0x28, 0x28, 0x74, 0x6d, 0x65, 0x6d, 0x5f, 0x61, 0x64
        /*00bd*/ 	.byte	0x64, 0x72, 0x20, 0x3e, 0x3e, 0x20, 0x31, 0x36, 0x29, 0x20, 0x2f, 0x20, 0x33, 0x32, 0x29, 0x20
        /*00cd*/ 	.byte	0x25, 0x20, 0x34, 0x29, 0x00
	.type		__unnamed_1,@object
	.size		__unnamed_1,(__unnamed_2 - __unnamed_1)
__unnamed_1:
        /*00d2*/ 	.byte	0x61, 0x75, 0x74, 0x6f, 0x20, 0x63, 0x75, 0x74, 0x65, 0x3a, 0x3a, 0x61, 0x73, 0x5f, 0x70, 0x6f
        /* <DEDUP_REMOVED lines=24> */
        /*0262*/ 	.byte	0x43, 0x3c, 0x38, 0x31, 0x39, 0x32, 0x3e, 0x3e, 0x3e, 0x3e, 0x5d, 0x00
	.type		__unnamed_2,@object
	.size		__unnamed_2,(.L_2 - __unnamed_2)
__unnamed_2:
        /* <DEDUP_REMOVED lines=42> */
        /*050e*/ 	.byte	0x3e, 0x3e, 0x3e, 0x3e, 0x5d, 0x00
.L_2:


//--------------------- .nv.shared._ZN7cutlass13device_kernelINS_4gemm6kernel13GemmUniversalIN4cute5tupleIJiiiiEEENS1_10collective13CollectiveMmaINS1_35MainloopSm100TmaUmmaWarpSpecializedILi17ELi2ELi4ENS5_IJNS4_1CILi1EEESB_SB_EEEEENS5_IJNSA_ILi128EEENSA_ILi64EEESF_EEENS_12float_e4m3_tENS5_IJlSB_lEEENS_12float_e5m2_tESI_NS4_8TiledMMAINS4_8MMA_AtomIJNS4_10MMA_TraitsINS4_19SM100_MMA_F8F6F4_SSEJSH_SJ_fSE_SF_NS4_17integral_constantINS4_4UMMA5MajorELSQ_0EEESR_NSO_INSP_7ScaleInELSS_0EEEST_EEEEEENS4_6LayoutISC_NS5_IJNSA_ILi0EEESX_SX_EEEEENS5_IJNS4_10UnderscoreES10_S10_EEEEENS4_13SM90_TMA_LOADENS4_14ComposedLayoutINS4_7SwizzleILi2ELi4ELi3EEENS4_18smem_ptr_flag_bitsILi8EEENSW_INS5_IJNSA_ILi8EEESF_EEENS5_IJSF_SB_EEEEEEEvNS4_8identityES13_S1D_vS1E_EENS_8epilogue10collective18CollectiveEpilogueINS1G_23Sm100TmaWarpSpecializedILi1ELi1ELi64ELb0ELb0EEEJSG_NS5_IJNSW_ISE_SB_EENSW_ISF_SB_EEEEESH_SI_SH_SI_NS1G_6fusion15FusionCallbacksIS1K_NS1O_17LinearCombinationISH_fSH_fLNS_15FloatRoundStyleE2EEESG_S1N_JEEENS4_5SM1004TMEM4LOAD26SM100_TMEM_LOAD_32dp32b64xES13_S1D_NS4_39AutoVectorizingCopyWithAssumedAlignmentILi128EEENS4_14SM90_TMA_STOREES1D_S1Z_S1Z_EEEvvEEEEvNT_6ParamsE --------------------------
	.section	.nv.shared._ZN7cutlass13device_kernelINS_4gemm6kernel13GemmUniversalIN4cute5tupleIJiiiiEEENS1_10collective13CollectiveMmaINS1_35MainloopSm100TmaUmmaWarpSpecializedILi17ELi2ELi4ENS5_IJNS4_1CILi1EEESB_SB_EEEEENS5_IJNSA_ILi128EEENSA_ILi64EEESF_EEENS_12float_e4m3_tENS5_IJlSB_lEEENS_12float_e5m2_tESI_NS4_8TiledMMAINS4_8MMA_AtomIJNS4_10MMA_TraitsINS4_19SM100_MMA_F8F6F4_SSEJSH_SJ_fSE_SF_NS4_17integral_constantINS4_4UMMA5MajorELSQ_0EEESR_NSO_INSP_7ScaleInELSS_0EEEST_EEEEEENS4_6LayoutISC_NS5_IJNSA_ILi0EEESX_SX_EEEEENS5_IJNS4_10UnderscoreES10_S10_EEEEENS4_13SM90_TMA_LOADENS4_14ComposedLayoutINS4_7SwizzleILi2ELi4ELi3EEENS4_18smem_ptr_flag_bitsILi8EEENSW_INS5_IJNSA_ILi8EEESF_EEENS5_IJSF_SB_EEEEEEEvNS4_8identityES13_S1D_vS1E_EENS_8epilogue10collective18CollectiveEpilogueINS1G_23Sm100TmaWarpSpecializedILi1ELi1ELi64ELb0ELb0EEEJSG_NS5_IJNSW_ISE_SB_EENSW_ISF_SB_EEEEESH_SI_SH_SI_NS1G_6fusion15FusionCallbacksIS1K_NS1O_17LinearCombinationISH_fSH_fLNS_15FloatRoundStyleE2EEESG_S1N_JEEENS4_5SM1004TMEM4LOAD26SM100_TMEM_LOAD_32dp32b64xES13_S1D_NS4_39AutoVectorizingCopyWithAssumedAlignmentILi128EEENS4_14SM90_TMA_STOREES1D_S1Z_S1Z_EEEvvEEEEvNT_6ParamsE,"aw",@nobits
	.sectionflags	@""
	.align	16
	.zero		1024


//--------------------- .nv.shared.reserved.0     --------------------------
	.section	.nv.shared.reserved.0,"aw",@nobits
	.weak		__nv_reservedSMEM_offset_0_alias
	.size		__nv_reservedSMEM_offset_0_alias, 0, 64
	.other		__nv_reservedSMEM_offset_0_alias,@"STO_CUDA_RESERVED_SHARED STV_DEFAULT"
__nv_reservedSMEM_offset_0_alias:
	.zero		0
.nv.shared.reserved.0:
	.zero		64
	.weak		__nv_reservedSMEM_tcgen05_partition
	.type		__nv_reservedSMEM_tcgen05_partition,@object
	.size		__nv_reservedSMEM_tcgen05_partition,(.L_0 - __nv_reservedSMEM_tcgen05_partition)
__nv_reservedSMEM_tcgen05_partition:
	.zero		32
.L_0:


//--------------------- .nv.global                --------------------------
	.section	.nv.global,"aw",@nobits
.nv.global:
	.type		_ZN40_INTERNAL_90b4e5b5_4_k_cu_f37a90bb_373184cute1_E,@object
	.size		_ZN40_INTERNAL_90b4e5b5_4_k_cu_f37a90bb_373184cute1_E,(_ZN40_INTERNAL_90b4e5b5_4_k_cu_f37a90bb_373184cuda3std3__45__cpo6cbeginE - _ZN40_INTERNAL_90b4e5b5_4_k_cu_f37a90bb_373184cute1_E)
_ZN40_INTERNAL_90b4e5b5_4_k_cu_f37a90bb_373184cute1_E:
	.zero		1
	.type		_ZN40_INTERNAL_90b4e5b5_4_k_cu_f37a90bb_373184cuda3std3__45__cpo6cbeginE,@object
	.size		_ZN40_INTERNAL_90b4e5b5_4_k_cu_f37a90bb_373184cuda3std3__45__cpo6cbeginE,(_ZN40_INTERNAL_90b4e5b5_4_k_cu_f37a90bb_373184cuda3std3__48in_placeE - _ZN40_INTERNAL_90b4e5b5_4_k_cu_f37a90bb_373184cuda3std3__45__cpo6cbeginE)
_ZN40_INTERNAL_90b4e5b5_4_k_cu_f37a90bb_373184cuda3std3__45__cpo6cbeginE:
	.zero		1
	.type		_ZN40_INTERNAL_90b4e5b5_4_k_cu_f37a90bb_373184cuda3std3__48in_placeE,@object
	.size		_ZN40_INTERNAL_90b4e5b5_4_k_cu_f37a90bb_373184cuda3std3__48in_placeE,(_ZN40_INTERNAL_90b4e5b5_4_k_cu_f37a90bb_373184cuda3std6ranges3__45__cpo9iter_moveE - _ZN40_INTERNAL_90b4e5b5_4_k_cu_f37a90bb_373184cuda3std3__48in_placeE)
_ZN40_INTERNAL_90b4e5b5_4_k_cu_f37a90bb_373184cuda3std3__48in_placeE:
	.zero		1
	.type		_ZN40_INTERNAL_90b4e5b5_4_k_cu_f37a90bb_373184cuda3std6ranges3__45__cpo9iter_moveE,@object
	.size		_ZN40_INTERNAL_90b4e5b5_4_k_cu_f37a90bb_373184cuda3std6ranges3__45__cpo9iter_moveE,(_ZN40_INTERNAL_90b4e5b5_4_k_cu_f37a90bb_373184cuda3std3__45__cpo5beginE - _ZN40_INTERNAL_90b4e5b5_4_k_cu_f37a90bb_373184cuda3std6ranges3__45__cpo9iter_moveE)
_ZN40_INTERNAL_90b4e5b5_4_k_cu_f37a90bb_373184cuda3std6ranges3__45__cpo9iter_moveE:
	.zero		1
	.type		_ZN40_INTERNAL_90b4e5b5_4_k_cu_f37a90bb_373184cuda3std3__45__cpo5beginE,@object
	.size		_ZN40_INTERNAL_90b4e5b5_4_k_cu_f37a90bb_373184cuda3std3__45__cpo5beginE,(_ZN40_INTERNAL_90b4e5b5_4_k_cu_f37a90bb_373184cuda3std3__442_GLOBAL__N__90b4e5b5_4_k_cu_f37a90bb_373186ignoreE - _ZN40_INTERNAL_90b4e5b5_4_k_cu_f37a90bb_373184cuda3std3__45__cpo5beginE)
_ZN40_INTERNAL_90b4e5b5_4_k_cu_f37a90bb_373184cuda3std3__45__cpo5beginE:
	.zero		1
	.type		_ZN40_INTERNAL_90b4e5b5_4_k_cu_f37a90bb_373184cuda3std3__442_GLOBAL__N__90b4e5b5_4_k_cu_f37a90bb_373186ignoreE,@object
	.size		_ZN40_INTERNAL_90b4e5b5_4_k_cu_f37a90bb_373184cuda3std3__442_GLOBAL__N__90b4e5b5_4_k_cu_f37a90bb_373186ignoreE,(_ZN40_INTERNAL_90b4e5b5_4_k_cu_f37a90bb_373184cute7productE - _ZN40_INTERNAL_90b4e5b5_4_k_cu_f37a90bb_373184cuda3std3__442_GLOBAL__N__90b4e5b5_4_k_cu_f37a90bb_373186ignoreE)
_ZN40_INTERNAL_90b4e5b5_4_k_cu_f37a90bb_373184cuda3std3__442_GLOBAL__N__90b4e5b5_4_k_cu_f37a90bb_373186ignoreE:
	.zero		1
	.type		_ZN40_INTERNAL_90b4e5b5_4_k_cu_f37a90bb_373184cute7productE,@object
	.size		_ZN40_INTERNAL_90b4e5b5_4_k_cu_f37a90bb_373184cute7productE,(_ZN40_INTERNAL_90b4e5b5_4_k_cu_f37a90bb_373184cuda3std3__45__cpo3endE - _ZN40_INTERNAL_90b4e5b5_4_k_cu_f37a90bb_373184cute7productE)
_ZN40_INTERNAL_90b4e5b5_4_k_cu_f37a90bb_373184cute7productE:
	.zero		1
	.type		_ZN40_INTERNAL_90b4e5b5_4_k_cu_f37a90bb_373184cuda3std3__45__cpo3endE,@object
	.size		_ZN40_INTERNAL_90b4e5b5_4_k_cu_f37a90bb_373184cuda3std3__45__cpo3endE,(_ZN40_INTERNAL_90b4e5b5_4_k_cu_f37a90bb_373184cuda3std3__419piecewise_constructE - _ZN40_INTERNAL_90b4e5b5_4_k_cu_f37a90bb_373184cuda3std3__45__cpo3endE)
_ZN40_INTERNAL_90b4e5b5_4_k_cu_f37a90bb_373184cuda3std3__45__cpo3endE:
	.zero		1
	.type		_ZN40_INTERNAL_90b4e5b5_4_k_cu_f37a90bb_373184cuda3std3__419piecewise_constructE,@object
	.size		_ZN40_INTERNAL_90b4e5b5_4_k_cu_f37a90bb_373184cuda3std3__419piecewise_constructE,(_ZN40_INTERNAL_90b4e5b5_4_k_cu_f37a90bb_373184cuda3std3__45__cpo4cendE - _ZN40_INTERNAL_90b4e5b5_4_k_cu_f37a90bb_373184cuda3std3__419piecewise_constructE)
_ZN40_INTERNAL_90b4e5b5_4_k_cu_f37a90bb_373184cuda3std3__419piecewise_constructE:
	.zero		1
	.type		_ZN40_INTERNAL_90b4e5b5_4_k_cu_f37a90bb_373184cuda3std3__45__cpo4cendE,@object
	.size		_ZN40_INTERNAL_90b4e5b5_4_k_cu_f37a90bb_373184cuda3std3__45__cpo4cendE,(_ZN40_INTERNAL_90b4e5b5_4_k_cu_f37a90bb_373184cuda3std6ranges3__45__cpo4swapE - _ZN40_INTERNAL_90b4e5b5_4_k_cu_f37a90bb_373184cuda3std3__45__cpo4cendE)
_ZN40_INTERNAL_90b4e5b5_4_k_cu_f37a90bb_373184cuda3std3__45__cpo4cendE:
	.zero		1
	.type		_ZN40_INTERNAL_90b4e5b5_4_k_cu_f37a90bb_373184cuda3std6ranges3__45__cpo4swapE,@object
	.size		_ZN40_INTERNAL_90b4e5b5_4_k_cu_f37a90bb_373184cuda3std6ranges3__45__cpo4swapE,(.L_10 - _ZN40_INTERNAL_90b4e5b5_4_k_cu_f37a90bb_373184cuda3std6ranges3__45__cpo4swapE)
_ZN40_INTERNAL_90b4e5b5_4_k_cu_f37a90bb_373184cuda3std6ranges3__45__cpo4swapE:
	.zero		1
.L_10:


//--------------------- .nv.constant0._ZN7cutlass13device_kernelINS_4gemm6kernel13GemmUniversalIN4cute5tupleIJiiiiEEENS1_10collective13CollectiveMmaINS1_35MainloopSm100TmaUmmaWarpSpecializedILi17ELi2ELi4ENS5_IJNS4_1CILi1EEESB_SB_EEEEENS5_IJNSA_ILi128EEENSA_ILi64EEESF_EEENS_12float_e4m3_tENS5_IJlSB_lEEENS_12float_e5m2_tESI_NS4_8TiledMMAINS4_8MMA_AtomIJNS4_10MMA_TraitsINS4_19SM100_MMA_F8F6F4_SSEJSH_SJ_fSE_SF_NS4_17integral_constantINS4_4UMMA5MajorELSQ_0EEESR_NSO_INSP_7ScaleInELSS_0EEEST_EEEEEENS4_6LayoutISC_NS5_IJNSA_ILi0EEESX_SX_EEEEENS5_IJNS4_10UnderscoreES10_S10_EEEEENS4_13SM90_TMA_LOADENS4_14ComposedLayoutINS4_7SwizzleILi2ELi4ELi3EEENS4_18smem_ptr_flag_bitsILi8EEENSW_INS5_IJNSA_ILi8EEESF_EEENS5_IJSF_SB_EEEEEEEvNS4_8identityES13_S1D_vS1E_EENS_8epilogue10collective18CollectiveEpilogueINS1G_23Sm100TmaWarpSpecializedILi1ELi1ELi64ELb0ELb0EEEJSG_NS5_IJNSW_ISE_SB_EENSW_ISF_SB_EEEEESH_SI_SH_SI_NS1G_6fusion15FusionCallbacksIS1K_NS1O_17LinearCombinationISH_fSH_fLNS_15FloatRoundStyleE2EEESG_S1N_JEEENS4_5SM1004TMEM4LOAD26SM100_TMEM_LOAD_32dp32b64xES13_S1D_NS4_39AutoVectorizingCopyWithAssumedAlignmentILi128EEENS4_14SM90_TMA_STOREES1D_S1Z_S1Z_EEEvvEEEEvNT_6ParamsE --------------------------
	.section	.nv.constant0._ZN7cutlass13device_kernelINS_4gemm6kernel13GemmUniversalIN4cute5tupleIJiiiiEEENS1_10collective13CollectiveMmaINS1_35MainloopSm100TmaUmmaWarpSpecializedILi17ELi2ELi4ENS5_IJNS4_1CILi1EEESB_SB_EEEEENS5_IJNSA_ILi128EEENSA_ILi64EEESF_EEENS_12float_e4m3_tENS5_IJlSB_lEEENS_12float_e5m2_tESI_NS4_8TiledMMAINS4_8MMA_AtomIJNS4_10MMA_TraitsINS4_19SM100_MMA_F8F6F4_SSEJSH_SJ_fSE_SF_NS4_17integral_constantINS4_4UMMA5MajorELSQ_0EEESR_NSO_INSP_7ScaleInELSS_0EEEST_EEEEEENS4_6LayoutISC_NS5_IJNSA_ILi0EEESX_SX_EEEEENS5_IJNS4_10UnderscoreES10_S10_EEEEENS4_13SM90_TMA_LOADENS4_14ComposedLayoutINS4_7SwizzleILi2ELi4ELi3EEENS4_18smem_ptr_flag_bitsILi8EEENSW_INS5_IJNSA_ILi8EEESF_EEENS5_IJSF_SB_EEEEEEEvNS4_8identityES13_S1D_vS1E_EENS_8epilogue10collective18CollectiveEpilogueINS1G_23Sm100TmaWarpSpecializedILi1ELi1ELi64ELb0ELb0EEEJSG_NS5_IJNSW_ISE_SB_EENSW_ISF_SB_EEEEESH_SI_SH_SI_NS1G_6fusion15FusionCallbacksIS1K_NS1O_17LinearCombinationISH_fSH_fLNS_15FloatRoundStyleE2EEESG_S1N_JEEENS4_5SM1004TMEM4LOAD26SM100_TMEM_LOAD_32dp32b64xES13_S1D_NS4_39AutoVectorizingCopyWithAssumedAlignmentILi128EEENS4_14SM90_TMA_STOREES1D_S1Z_S1Z_EEEvvEEEEvNT_6ParamsE,"a",@progbits
	.sectionflags	@""
	.align	4
.nv.constant0._ZN7cutlass13device_kernelINS_4gemm6kernel13GemmUniversalIN4cute5tupleIJiiiiEEENS1_10collective13CollectiveMmaINS1_35MainloopSm100TmaUmmaWarpSpecializedILi17ELi2ELi4ENS5_IJNS4_1CILi1EEESB_SB_EEEEENS5_IJNSA_ILi128EEENSA_ILi64EEESF_EEENS_12float_e4m3_tENS5_IJlSB_lEEENS_12float_e5m2_tESI_NS4_8TiledMMAINS4_8MMA_AtomIJNS4_10MMA_TraitsINS4_19SM100_MMA_F8F6F4_SSEJSH_SJ_fSE_SF_NS4_17integral_constantINS4_4UMMA5MajorELSQ_0EEESR_NSO_INSP_7ScaleInELSS_0EEEST_EEEEEENS4_6LayoutISC_NS5_IJNSA_ILi0EEESX_SX_EEEEENS5_IJNS4_10UnderscoreES10_S10_EEEEENS4_13SM90_TMA_LOADENS4_14ComposedLayoutINS4_7SwizzleILi2ELi4ELi3EEENS4_18smem_ptr_flag_bitsILi8EEENSW_INS5_IJNSA_ILi8EEESF_EEENS5_IJSF_SB_EEEEEEEvNS4_8identityES13_S1D_vS1E_EENS_8epilogue10collective18CollectiveEpilogueINS1G_23Sm100TmaWarpSpecializedILi1ELi1ELi64ELb0ELb0EEEJSG_NS5_IJNSW_ISE_SB_EENSW_ISF_SB_EEEEESH_SI_SH_SI_NS1G_6fusion15FusionCallbacksIS1K_NS1O_17LinearCombinationISH_fSH_fLNS_15FloatRoundStyleE2EEESG_S1N_JEEENS4_5SM1004TMEM4LOAD26SM100_TMEM_LOAD_32dp32b64xES13_S1D_NS4_39AutoVectorizingCopyWithAssumedAlignmentILi128EEENS4_14SM90_TMA_STOREES1D_S1Z_S1Z_EEEvvEEEEvNT_6ParamsE:
	.zero		2944


//--------------------- SYMBOLS --------------------------

	.type		.nv.reservedSmem.offset0,@object
	.size		.nv.reservedSmem.offset0,0x4
	.type		.nv.reservedSmem.cap,@object
	.size		.nv.reservedSmem.cap,0x4
	.type		__assertfail,@function
